//
// Generated by NVIDIA NVVM Compiler
//
// Compiler Build ID: CL-36424714
// Cuda compilation tools, release 13.0, V13.0.88
// Based on NVVM 20.0.0
//

.version 9.0
.target sm_100
.address_size 64

	// .globl	_Z11kernel_tanhPfm

.visible .entry _Z11kernel_tanhPfm(
	.param .u64 .ptr .align 1 _Z11kernel_tanhPfm_param_0,
	.param .u64 _Z11kernel_tanhPfm_param_1
)
{
	.reg .pred 	%p<40>;
	.reg .b32 	%f<241>;
	.reg .b64 	%rd<44>;

	ld.param.u64 	%rd16, [_Z11kernel_tanhPfm_param_0];
	ld.param.u64 	%rd15, [_Z11kernel_tanhPfm_param_1];
	cvta.to.global.u64 	%rd1, %rd16;
	setp.eq.s64 	%p1, %rd15, 0;
	@%p1 bra 	$L__BB0_12;
	and.b64  	%rd2, %rd15, 7;
	setp.lt.u64 	%p2, %rd15, 8;
	mov.b64 	%rd42, 0;
	@%p2 bra 	$L__BB0_4;
	and.b64  	%rd42, %rd15, -8;
	add.s64 	%rd39, %rd1, 16;
	mov.u64 	%rd40, %rd42;
$L__BB0_3:
	.pragma "nounroll";
	ld.global.f32 	%f1, [%rd39+-16];
	abs.f32 	%f2, %f1;
	mul.f32 	%f3, %f2, 0f4038AA3B;
	ex2.approx.ftz.f32 	%f4, %f3;
	add.f32 	%f5, %f4, 0f3F800000;
	rcp.approx.ftz.f32 	%f6, %f5;
	fma.rn.f32 	%f7, %f6, 0fC0000000, 0f3F800000;
	setp.ge.f32 	%p3, %f2, 0f41102CB4;
	selp.f32 	%f8, 0f3F800000, %f7, %p3;
	copysign.f32 	%f9, %f1, %f8;
	mul.f32 	%f10, %f1, %f1;
	fma.rn.f32 	%f11, %f10, 0f3C80F082, 0fBD563CAE;
	fma.rn.f32 	%f12, %f11, %f10, 0f3E085941;
	fma.rn.f32 	%f13, %f12, %f10, 0fBEAAA9ED;
	fma.rn.f32 	%f14, %f13, %f10, 0f00000000;
	fma.rn.f32 	%f15, %f14, %f1, %f1;
	setp.ge.f32 	%p4, %f2, 0f3F19999A;
	selp.f32 	%f16, %f9, %f15, %p4;
	st.global.f32 	[%rd39+-16], %f16;
	ld.global.f32 	%f17, [%rd39+-12];
	abs.f32 	%f18, %f17;
	mul.f32 	%f19, %f18, 0f4038AA3B;
	ex2.approx.ftz.f32 	%f20, %f19;
	add.f32 	%f21, %f20, 0f3F800000;
	rcp.approx.ftz.f32 	%f22, %f21;
	fma.rn.f32 	%f23, %f22, 0fC0000000, 0f3F800000;
	setp.ge.f32 	%p5, %f18, 0f41102CB4;
	selp.f32 	%f24, 0f3F800000, %f23, %p5;
	copysign.f32 	%f25, %f17, %f24;
	mul.f32 	%f26, %f17, %f17;
	fma.rn.f32 	%f27, %f26, 0f3C80F082, 0fBD563CAE;
	fma.rn.f32 	%f28, %f27, %f26, 0f3E085941;
	fma.rn.f32 	%f29, %f28, %f26, 0fBEAAA9ED;
	fma.rn.f32 	%f30, %f29, %f26, 0f00000000;
	fma.rn.f32 	%f31, %f30, %f17, %f17;
	setp.ge.f32 	%p6, %f18, 0f3F19999A;
	selp.f32 	%f32, %f25, %f31, %p6;
	st.global.f32 	[%rd39+-12], %f32;
	ld.global.f32 	%f33, [%rd39+-8];
	abs.f32 	%f34, %f33;
	mul.f32 	%f35, %f34, 0f4038AA3B;
	ex2.approx.ftz.f32 	%f36, %f35;
	add.f32 	%f37, %f36, 0f3F800000;
	rcp.approx.ftz.f32 	%f38, %f37;
	fma.rn.f32 	%f39, %f38, 0fC0000000, 0f3F800000;
	setp.ge.f32 	%p7, %f34, 0f41102CB4;
	selp.f32 	%f40, 0f3F800000, %f39, %p7;
	copysign.f32 	%f41, %f33, %f40;
	mul.f32 	%f42, %f33, %f33;
	fma.rn.f32 	%f43, %f42, 0f3C80F082, 0fBD563CAE;
	fma.rn.f32 	%f44, %f43, %f42, 0f3E085941;
	fma.rn.f32 	%f45, %f44, %f42, 0fBEAAA9ED;
	fma.rn.f32 	%f46, %f45, %f42, 0f00000000;
	fma.rn.f32 	%f47, %f46, %f33, %f33;
	setp.ge.f32 	%p8, %f34, 0f3F19999A;
	selp.f32 	%f48, %f41, %f47, %p8;
	st.global.f32 	[%rd39+-8], %f48;
	ld.global.f32 	%f49, [%rd39+-4];
	abs.f32 	%f50, %f49;
	mul.f32 	%f51, %f50, 0f4038AA3B;
	ex2.approx.ftz.f32 	%f52, %f51;
	add.f32 	%f53, %f52, 0f3F800000;
	rcp.approx.ftz.f32 	%f54, %f53;
	fma.rn.f32 	%f55, %f54, 0fC0000000, 0f3F800000;
	setp.ge.f32 	%p9, %f50, 0f41102CB4;
	selp.f32 	%f56, 0f3F800000, %f55, %p9;
	copysign.f32 	%f57, %f49, %f56;
	mul.f32 	%f58, %f49, %f49;
	fma.rn.f32 	%f59, %f58, 0f3C80F082, 0fBD563CAE;
	fma.rn.f32 	%f60, %f59, %f58, 0f3E085941;
	fma.rn.f32 	%f61, %f60, %f58, 0fBEAAA9ED;
	fma.rn.f32 	%f62, %f61, %f58, 0f00000000;
	fma.rn.f32 	%f63, %f62, %f49, %f49;
	setp.ge.f32 	%p10, %f50, 0f3F19999A;
	selp.f32 	%f64, %f57, %f63, %p10;
	st.global.f32 	[%rd39+-4], %f64;
	ld.global.f32 	%f65, [%rd39];
	abs.f32 	%f66, %f65;
	mul.f32 	%f67, %f66, 0f4038AA3B;
	ex2.approx.ftz.f32 	%f68, %f67;
	add.f32 	%f69, %f68, 0f3F800000;
	rcp.approx.ftz.f32 	%f70, %f69;
	fma.rn.f32 	%f71, %f70, 0fC0000000, 0f3F800000;
	setp.ge.f32 	%p11, %f66, 0f41102CB4;
	selp.f32 	%f72, 0f3F800000, %f71, %p11;
	copysign.f32 	%f73, %f65, %f72;
	mul.f32 	%f74, %f65, %f65;
	fma.rn.f32 	%f75, %f74, 0f3C80F082, 0fBD563CAE;
	fma.rn.f32 	%f76, %f75, %f74, 0f3E085941;
	fma.rn.f32 	%f77, %f76, %f74, 0fBEAAA9ED;
	fma.rn.f32 	%f78, %f77, %f74, 0f00000000;
	fma.rn.f32 	%f79, %f78, %f65, %f65;
	setp.ge.f32 	%p12, %f66, 0f3F19999A;
	selp.f32 	%f80, %f73, %f79, %p12;
	st.global.f32 	[%rd39], %f80;
	ld.global.f32 	%f81, [%rd39+4];
	abs.f32 	%f82, %f81;
	mul.f32 	%f83, %f82, 0f4038AA3B;
	ex2.approx.ftz.f32 	%f84, %f83;
	add.f32 	%f85, %f84, 0f3F800000;
	rcp.approx.ftz.f32 	%f86, %f85;
	fma.rn.f32 	%f87, %f86, 0fC0000000, 0f3F800000;
	setp.ge.f32 	%p13, %f82, 0f41102CB4;
	selp.f32 	%f88, 0f3F800000, %f87, %p13;
	copysign.f32 	%f89, %f81, %f88;
	mul.f32 	%f90, %f81, %f81;
	fma.rn.f32 	%f91, %f90, 0f3C80F082, 0fBD563CAE;
	fma.rn.f32 	%f92, %f91, %f90, 0f3E085941;
	fma.rn.f32 	%f93, %f92, %f90, 0fBEAAA9ED;
	fma.rn.f32 	%f94, %f93, %f90, 0f00000000;
	fma.rn.f32 	%f95, %f94, %f81, %f81;
	setp.ge.f32 	%p14, %f82, 0f3F19999A;
	selp.f32 	%f96, %f89, %f95, %p14;
	st.global.f32 	[%rd39+4], %f96;
	ld.global.f32 	%f97, [%rd39+8];
	abs.f32 	%f98, %f97;
	mul.f32 	%f99, %f98, 0f4038AA3B;
	ex2.approx.ftz.f32 	%f100, %f99;
	add.f32 	%f101, %f100, 0f3F800000;
	rcp.approx.ftz.f32 	%f102, %f101;
	fma.rn.f32 	%f103, %f102, 0fC0000000, 0f3F800000;
	setp.ge.f32 	%p15, %f98, 0f41102CB4;
	selp.f32 	%f104, 0f3F800000, %f103, %p15;
	copysign.f32 	%f105, %f97, %f104;
	mul.f32 	%f106, %f97, %f97;
	fma.rn.f32 	%f107, %f106, 0f3C80F082, 0fBD563CAE;
	fma.rn.f32 	%f108, %f107, %f106, 0f3E085941;
	fma.rn.f32 	%f109, %f108, %f106, 0fBEAAA9ED;
	fma.rn.f32 	%f110, %f109, %f106, 0f00000000;
	fma.rn.f32 	%f111, %f110, %f97, %f97;
	setp.ge.f32 	%p16, %f98, 0f3F19999A;
	selp.f32 	%f112, %f105, %f111, %p16;
	st.global.f32 	[%rd39+8], %f112;
	ld.global.f32 	%f113, [%rd39+12];
	abs.f32 	%f114, %f113;
	mul.f32 	%f115, %f114, 0f4038AA3B;
	ex2.approx.ftz.f32 	%f116, %f115;
	add.f32 	%f117, %f116, 0f3F800000;
	rcp.approx.ftz.f32 	%f118, %f117;
	fma.rn.f32 	%f119, %f118, 0fC0000000, 0f3F800000;
	setp.ge.f32 	%p17, %f114, 0f41102CB4;
	selp.f32 	%f120, 0f3F800000, %f119, %p17;
	copysign.f32 	%f121, %f113, %f120;
	mul.f32 	%f122, %f113, %f113;
	fma.rn.f32 	%f123, %f122, 0f3C80F082, 0fBD563CAE;
	fma.rn.f32 	%f124, %f123, %f122, 0f3E085941;
	fma.rn.f32 	%f125, %f124, %f122, 0fBEAAA9ED;
	fma.rn.f32 	%f126, %f125, %f122, 0f00000000;
	fma.rn.f32 	%f127, %f126, %f113, %f113;
	setp.ge.f32 	%p18, %f114, 0f3F19999A;
	selp.f32 	%f128, %f121, %f127, %p18;
	st.global.f32 	[%rd39+12], %f128;
	add.s64 	%rd40, %rd40, -8;
	add.s64 	%rd39, %rd39, 32;
	setp.ne.s64 	%p19, %rd40, 0;
	@%p19 bra 	$L__BB0_3;
$L__BB0_4:
	setp.eq.s64 	%p20, %rd2, 0;
	@%p20 bra 	$L__BB0_12;
	and.b64  	%rd10, %rd15, 3;
	setp.lt.u64 	%p21, %rd2, 4;
	@%p21 bra 	$L__BB0_7;
	shl.b64 	%rd18, %rd42, 2;
	add.s64 	%rd19, %rd1, %rd18;
	ld.global.f32 	%f129, [%rd19];
	abs.f32 	%f130, %f129;
	mul.f32 	%f131, %f130, 0f4038AA3B;
	ex2.approx.ftz.f32 	%f132, %f131;
	add.f32 	%f133, %f132, 0f3F800000;
	rcp.approx.ftz.f32 	%f134, %f133;
	fma.rn.f32 	%f135, %f134, 0fC0000000, 0f3F800000;
	setp.ge.f32 	%p22, %f130, 0f41102CB4;
	selp.f32 	%f136, 0f3F800000, %f135, %p22;
	copysign.f32 	%f137, %f129, %f136;
	mul.f32 	%f138, %f129, %f129;
	fma.rn.f32 	%f139, %f138, 0f3C80F082, 0fBD563CAE;
	fma.rn.f32 	%f140, %f139, %f138, 0f3E085941;
	fma.rn.f32 	%f141, %f140, %f138, 0fBEAAA9ED;
	fma.rn.f32 	%f142, %f141, %f138, 0f00000000;
	fma.rn.f32 	%f143, %f142, %f129, %f129;
	setp.ge.f32 	%p23, %f130, 0f3F19999A;
	selp.f32 	%f144, %f137, %f143, %p23;
	st.global.f32 	[%rd19], %f144;
	add.s64 	%rd20, %rd18, 4;
	and.b64  	%rd21, %rd20, 17179869180;
	add.s64 	%rd22, %rd1, %rd21;
	ld.global.f32 	%f145, [%rd22];
	abs.f32 	%f146, %f145;
	mul.f32 	%f147, %f146, 0f4038AA3B;
	ex2.approx.ftz.f32 	%f148, %f147;
	add.f32 	%f149, %f148, 0f3F800000;
	rcp.approx.ftz.f32 	%f150, %f149;
	fma.rn.f32 	%f151, %f150, 0fC0000000, 0f3F800000;
	setp.ge.f32 	%p24, %f146, 0f41102CB4;
	selp.f32 	%f152, 0f3F800000, %f151, %p24;
	copysign.f32 	%f153, %f145, %f152;
	mul.f32 	%f154, %f145, %f145;
	fma.rn.f32 	%f155, %f154, 0f3C80F082, 0fBD563CAE;
	fma.rn.f32 	%f156, %f155, %f154, 0f3E085941;
	fma.rn.f32 	%f157, %f156, %f154, 0fBEAAA9ED;
	fma.rn.f32 	%f158, %f157, %f154, 0f00000000;
	fma.rn.f32 	%f159, %f158, %f145, %f145;
	setp.ge.f32 	%p25, %f146, 0f3F19999A;
	selp.f32 	%f160, %f153, %f159, %p25;
	st.global.f32 	[%rd22], %f160;
	add.s64 	%rd23, %rd18, 8;
	and.b64  	%rd24, %rd23, 17179869180;
	add.s64 	%rd25, %rd1, %rd24;
	ld.global.f32 	%f161, [%rd25];
	abs.f32 	%f162, %f161;
	mul.f32 	%f163, %f162, 0f4038AA3B;
	ex2.approx.ftz.f32 	%f164, %f163;
	add.f32 	%f165, %f164, 0f3F800000;
	rcp.approx.ftz.f32 	%f166, %f165;
	fma.rn.f32 	%f167, %f166, 0fC0000000, 0f3F800000;
	setp.ge.f32 	%p26, %f162, 0f41102CB4;
	selp.f32 	%f168, 0f3F800000, %f167, %p26;
	copysign.f32 	%f169, %f161, %f168;
	mul.f32 	%f170, %f161, %f161;
	fma.rn.f32 	%f171, %f170, 0f3C80F082, 0fBD563CAE;
	fma.rn.f32 	%f172, %f171, %f170, 0f3E085941;
	fma.rn.f32 	%f173, %f172, %f170, 0fBEAAA9ED;
	fma.rn.f32 	%f174, %f173, %f170, 0f00000000;
	fma.rn.f32 	%f175, %f174, %f161, %f161;
	setp.ge.f32 	%p27, %f162, 0f3F19999A;
	selp.f32 	%f176, %f169, %f175, %p27;
	st.global.f32 	[%rd25], %f176;
	add.s64 	%rd26, %rd18, 12;
	and.b64  	%rd27, %rd26, 17179869180;
	add.s64 	%rd28, %rd1, %rd27;
	ld.global.f32 	%f177, [%rd28];
	abs.f32 	%f178, %f177;
	mul.f32 	%f179, %f178, 0f4038AA3B;
	ex2.approx.ftz.f32 	%f180, %f179;
	add.f32 	%f181, %f180, 0f3F800000;
	rcp.approx.ftz.f32 	%f182, %f181;
	fma.rn.f32 	%f183, %f182, 0fC0000000, 0f3F800000;
	setp.ge.f32 	%p28, %f178, 0f41102CB4;
	selp.f32 	%f184, 0f3F800000, %f183, %p28;
	copysign.f32 	%f185, %f177, %f184;
	mul.f32 	%f186, %f177, %f177;
	fma.rn.f32 	%f187, %f186, 0f3C80F082, 0fBD563CAE;
	fma.rn.f32 	%f188, %f187, %f186, 0f3E085941;
	fma.rn.f32 	%f189, %f188, %f186, 0fBEAAA9ED;
	fma.rn.f32 	%f190, %f189, %f186, 0f00000000;
	fma.rn.f32 	%f191, %f190, %f177, %f177;
	setp.ge.f32 	%p29, %f178, 0f3F19999A;
	selp.f32 	%f192, %f185, %f191, %p29;
	st.global.f32 	[%rd28], %f192;
	add.s64 	%rd29, %rd42, 4;
	and.b64  	%rd42, %rd29, 4294967295;
$L__BB0_7:
	setp.eq.s64 	%p30, %rd10, 0;
	@%p30 bra 	$L__BB0_12;
	setp.eq.s64 	%p31, %rd10, 1;
	@%p31 bra 	$L__BB0_10;
	shl.b64 	%rd30, %rd42, 2;
	add.s64 	%rd31, %rd1, %rd30;
	ld.global.f32 	%f193, [%rd31];
	abs.f32 	%f194, %f193;
	mul.f32 	%f195, %f194, 0f4038AA3B;
	ex2.approx.ftz.f32 	%f196, %f195;
	add.f32 	%f197, %f196, 0f3F800000;
	rcp.approx.ftz.f32 	%f198, %f197;
	fma.rn.f32 	%f199, %f198, 0fC0000000, 0f3F800000;
	setp.ge.f32 	%p32, %f194, 0f41102CB4;
	selp.f32 	%f200, 0f3F800000, %f199, %p32;
	copysign.f32 	%f201, %f193, %f200;
	mul.f32 	%f202, %f193, %f193;
	fma.rn.f32 	%f203, %f202, 0f3C80F082, 0fBD563CAE;
	fma.rn.f32 	%f204, %f203, %f202, 0f3E085941;
	fma.rn.f32 	%f205, %f204, %f202, 0fBEAAA9ED;
	fma.rn.f32 	%f206, %f205, %f202, 0f00000000;
	fma.rn.f32 	%f207, %f206, %f193, %f193;
	setp.ge.f32 	%p33, %f194, 0f3F19999A;
	selp.f32 	%f208, %f201, %f207, %p33;
	st.global.f32 	[%rd31], %f208;
	add.s64 	%rd32, %rd30, 4;
	and.b64  	%rd33, %rd32, 17179869180;
	add.s64 	%rd34, %rd1, %rd33;
	ld.global.f32 	%f209, [%rd34];
	abs.f32 	%f210, %f209;
	mul.f32 	%f211, %f210, 0f4038AA3B;
	ex2.approx.ftz.f32 	%f212, %f211;
	add.f32 	%f213, %f212, 0f3F800000;
	rcp.approx.ftz.f32 	%f214, %f213;
	fma.rn.f32 	%f215, %f214, 0fC0000000, 0f3F800000;
	setp.ge.f32 	%p34, %f210, 0f41102CB4;
	selp.f32 	%f216, 0f3F800000, %f215, %p34;
	copysign.f32 	%f217, %f209, %f216;
	mul.f32 	%f218, %f209, %f209;
	fma.rn.f32 	%f219, %f218, 0f3C80F082, 0fBD563CAE;
	fma.rn.f32 	%f220, %f219, %f218, 0f3E085941;
	fma.rn.f32 	%f221, %f220, %f218, 0fBEAAA9ED;
	fma.rn.f32 	%f222, %f221, %f218, 0f00000000;
	fma.rn.f32 	%f223, %f222, %f209, %f209;
	setp.ge.f32 	%p35, %f210, 0f3F19999A;
	selp.f32 	%f224, %f217, %f223, %p35;
	st.global.f32 	[%rd34], %f224;
	add.s64 	%rd35, %rd42, 2;
	and.b64  	%rd42, %rd35, 4294967295;
$L__BB0_10:
	and.b64  	%rd36, %rd15, 1;
	setp.eq.b64 	%p36, %rd36, 1;
	not.pred 	%p37, %p36;
	@%p37 bra 	$L__BB0_12;
	shl.b64 	%rd37, %rd42, 2;
	add.s64 	%rd38, %rd1, %rd37;
	ld.global.f32 	%f225, [%rd38];
	abs.f32 	%f226, %f225;
	mul.f32 	%f227, %f226, 0f4038AA3B;
	ex2.approx.ftz.f32 	%f228, %f227;
	add.f32 	%f229, %f228, 0f3F800000;
	rcp.approx.ftz.f32 	%f230, %f229;
	fma.rn.f32 	%f231, %f230, 0fC0000000, 0f3F800000;
	setp.ge.f32 	%p38, %f226, 0f41102CB4;
	selp.f32 	%f232, 0f3F800000, %f231, %p38;
	copysign.f32 	%f233, %f225, %f232;
	mul.f32 	%f234, %f225, %f225;
	fma.rn.f32 	%f235, %f234, 0f3C80F082, 0fBD563CAE;
	fma.rn.f32 	%f236, %f235, %f234, 0f3E085941;
	fma.rn.f32 	%f237, %f236, %f234, 0fBEAAA9ED;
	fma.rn.f32 	%f238, %f237, %f234, 0f00000000;
	fma.rn.f32 	%f239, %f238, %f225, %f225;
	setp.ge.f32 	%p39, %f226, 0f3F19999A;
	selp.f32 	%f240, %f233, %f239, %p39;
	st.global.f32 	[%rd38], %f240;
$L__BB0_12:
	ret;

}
	// .globl	_Z11kernel_fillPffm
.visible .entry _Z11kernel_fillPffm(
	.param .u64 .ptr .align 1 _Z11kernel_fillPffm_param_0,
	.param .f32 _Z11kernel_fillPffm_param_1,
	.param .u64 _Z11kernel_fillPffm_param_2
)
{
	.reg .pred 	%p<10>;
	.reg .b32 	%f<2>;
	.reg .b64 	%rd<69>;

	ld.param.u64 	%rd21, [_Z11kernel_fillPffm_param_0];
	ld.param.f32 	%f1, [_Z11kernel_fillPffm_param_1];
	ld.param.u64 	%rd20, [_Z11kernel_fillPffm_param_2];
	cvta.to.global.u64 	%rd1, %rd21;
	setp.eq.s64 	%p1, %rd20, 0;
	@%p1 bra 	$L__BB1_12;
	and.b64  	%rd2, %rd20, 15;
	setp.lt.u64 	%p2, %rd20, 16;
	mov.b64 	%rd65, 0;
	@%p2 bra 	$L__BB1_4;
	and.b64  	%rd65, %rd20, -16;
	add.s64 	%rd62, %rd1, 32;
	mov.u64 	%rd63, %rd65;
$L__BB1_3:
	.pragma "nounroll";
	st.global.f32 	[%rd62+-32], %f1;
	st.global.f32 	[%rd62+-28], %f1;
	st.global.f32 	[%rd62+-24], %f1;
	st.global.f32 	[%rd62+-20], %f1;
	st.global.f32 	[%rd62+-16], %f1;
	st.global.f32 	[%rd62+-12], %f1;
	st.global.f32 	[%rd62+-8], %f1;
	st.global.f32 	[%rd62+-4], %f1;
	st.global.f32 	[%rd62], %f1;
	st.global.f32 	[%rd62+4], %f1;
	st.global.f32 	[%rd62+8], %f1;
	st.global.f32 	[%rd62+12], %f1;
	st.global.f32 	[%rd62+16], %f1;
	st.global.f32 	[%rd62+20], %f1;
	st.global.f32 	[%rd62+24], %f1;
	st.global.f32 	[%rd62+28], %f1;
	add.s64 	%rd63, %rd63, -16;
	add.s64 	%rd62, %rd62, 64;
	setp.ne.s64 	%p3, %rd63, 0;
	@%p3 bra 	$L__BB1_3;
$L__BB1_4:
	setp.eq.s64 	%p4, %rd2, 0;
	@%p4 bra 	$L__BB1_12;
	and.b64  	%rd10, %rd20, 7;
	setp.lt.u64 	%p5, %rd2, 8;
	@%p5 bra 	$L__BB1_7;
	shl.b64 	%rd23, %rd65, 2;
	add.s64 	%rd24, %rd1, %rd23;
	st.global.f32 	[%rd24], %f1;
	add.s64 	%rd25, %rd23, 4;
	and.b64  	%rd26, %rd25, 17179869180;
	add.s64 	%rd27, %rd1, %rd26;
	st.global.f32 	[%rd27], %f1;
	add.s64 	%rd28, %rd23, 8;
	and.b64  	%rd29, %rd28, 17179869180;
	add.s64 	%rd30, %rd1, %rd29;
	st.global.f32 	[%rd30], %f1;
	add.s64 	%rd31, %rd23, 12;
	and.b64  	%rd32, %rd31, 17179869180;
	add.s64 	%rd33, %rd1, %rd32;
	st.global.f32 	[%rd33], %f1;
	add.s64 	%rd34, %rd23, 16;
	and.b64  	%rd35, %rd34, 17179869180;
	add.s64 	%rd36, %rd1, %rd35;
	st.global.f32 	[%rd36], %f1;
	add.s64 	%rd37, %rd23, 20;
	and.b64  	%rd38, %rd37, 17179869180;
	add.s64 	%rd39, %rd1, %rd38;
	st.global.f32 	[%rd39], %f1;
	add.s64 	%rd40, %rd23, 24;
	and.b64  	%rd41, %rd40, 17179869180;
	add.s64 	%rd42, %rd1, %rd41;
	st.global.f32 	[%rd42], %f1;
	add.s64 	%rd43, %rd23, 28;
	and.b64  	%rd44, %rd43, 17179869180;
	add.s64 	%rd45, %rd1, %rd44;
	st.global.f32 	[%rd45], %f1;
	add.s64 	%rd46, %rd65, 8;
	and.b64  	%rd65, %rd46, 4294967295;
$L__BB1_7:
	setp.eq.s64 	%p6, %rd10, 0;
	@%p6 bra 	$L__BB1_12;
	and.b64  	%rd67, %rd20, 3;
	setp.lt.u64 	%p7, %rd10, 4;
	@%p7 bra 	$L__BB1_10;
	shl.b64 	%rd47, %rd65, 2;
	add.s64 	%rd48, %rd1, %rd47;
	st.global.f32 	[%rd48], %f1;
	add.s64 	%rd49, %rd47, 4;
	and.b64  	%rd50, %rd49, 17179869180;
	add.s64 	%rd51, %rd1, %rd50;
	st.global.f32 	[%rd51], %f1;
	add.s64 	%rd52, %rd47, 8;
	and.b64  	%rd53, %rd52, 17179869180;
	add.s64 	%rd54, %rd1, %rd53;
	st.global.f32 	[%rd54], %f1;
	add.s64 	%rd55, %rd47, 12;
	and.b64  	%rd56, %rd55, 17179869180;
	add.s64 	%rd57, %rd1, %rd56;
	st.global.f32 	[%rd57], %f1;
	add.s64 	%rd58, %rd65, 4;
	and.b64  	%rd65, %rd58, 4294967295;
$L__BB1_10:
	setp.eq.s64 	%p8, %rd67, 0;
	@%p8 bra 	$L__BB1_12;
$L__BB1_11:
	.pragma "nounroll";
	shl.b64 	%rd59, %rd65, 2;
	add.s64 	%rd60, %rd1, %rd59;
	st.global.f32 	[%rd60], %f1;
	add.s64 	%rd61, %rd65, 1;
	and.b64  	%rd65, %rd61, 4294967295;
	add.s64 	%rd67, %rd67, -1;
	setp.ne.s64 	%p9, %rd67, 0;
	@%p9 bra 	$L__BB1_11;
$L__BB1_12:
	ret;

}
	// .globl	_Z10kernel_subPfPKfm
.visible .entry _Z10kernel_subPfPKfm(
	.param .u64 .ptr .align 1 _Z10kernel_subPfPKfm_param_0,
	.param .u64 .ptr .align 1 _Z10kernel_subPfPKfm_param_1,
	.param .u64 _Z10kernel_subPfPKfm_param_2
)
{
	.reg .pred 	%p<10>;
	.reg .b32 	%f<88>;
	.reg .b64 	%rd<88>;

	ld.param.u64 	%rd25, [_Z10kernel_subPfPKfm_param_0];
	ld.param.u64 	%rd26, [_Z10kernel_subPfPKfm_param_1];
	ld.param.u64 	%rd24, [_Z10kernel_subPfPKfm_param_2];
	cvta.to.global.u64 	%rd1, %rd26;
	cvta.to.global.u64 	%rd2, %rd25;
	setp.eq.s64 	%p1, %rd24, 0;
	@%p1 bra 	$L__BB2_12;
	and.b64  	%rd3, %rd24, 15;
	setp.lt.u64 	%p2, %rd24, 16;
	mov.b64 	%rd84, 0;
	@%p2 bra 	$L__BB2_4;
	and.b64  	%rd84, %rd24, -16;
	add.s64 	%rd81, %rd1, 32;
	add.s64 	%rd80, %rd2, 32;
	mov.u64 	%rd82, %rd84;
$L__BB2_3:
	.pragma "nounroll";
	ld.global.f32 	%f1, [%rd80+-32];
	ld.global.f32 	%f2, [%rd81+-32];
	sub.f32 	%f3, %f1, %f2;
	st.global.f32 	[%rd80+-32], %f3;
	ld.global.f32 	%f4, [%rd80+-28];
	ld.global.f32 	%f5, [%rd81+-28];
	sub.f32 	%f6, %f4, %f5;
	st.global.f32 	[%rd80+-28], %f6;
	ld.global.f32 	%f7, [%rd80+-24];
	ld.global.f32 	%f8, [%rd81+-24];
	sub.f32 	%f9, %f7, %f8;
	st.global.f32 	[%rd80+-24], %f9;
	ld.global.f32 	%f10, [%rd80+-20];
	ld.global.f32 	%f11, [%rd81+-20];
	sub.f32 	%f12, %f10, %f11;
	st.global.f32 	[%rd80+-20], %f12;
	ld.global.f32 	%f13, [%rd80+-16];
	ld.global.f32 	%f14, [%rd81+-16];
	sub.f32 	%f15, %f13, %f14;
	st.global.f32 	[%rd80+-16], %f15;
	ld.global.f32 	%f16, [%rd80+-12];
	ld.global.f32 	%f17, [%rd81+-12];
	sub.f32 	%f18, %f16, %f17;
	st.global.f32 	[%rd80+-12], %f18;
	ld.global.f32 	%f19, [%rd80+-8];
	ld.global.f32 	%f20, [%rd81+-8];
	sub.f32 	%f21, %f19, %f20;
	st.global.f32 	[%rd80+-8], %f21;
	ld.global.f32 	%f22, [%rd80+-4];
	ld.global.f32 	%f23, [%rd81+-4];
	sub.f32 	%f24, %f22, %f23;
	st.global.f32 	[%rd80+-4], %f24;
	ld.global.f32 	%f25, [%rd80];
	ld.global.f32 	%f26, [%rd81];
	sub.f32 	%f27, %f25, %f26;
	st.global.f32 	[%rd80], %f27;
	ld.global.f32 	%f28, [%rd80+4];
	ld.global.f32 	%f29, [%rd81+4];
	sub.f32 	%f30, %f28, %f29;
	st.global.f32 	[%rd80+4], %f30;
	ld.global.f32 	%f31, [%rd80+8];
	ld.global.f32 	%f32, [%rd81+8];
	sub.f32 	%f33, %f31, %f32;
	st.global.f32 	[%rd80+8], %f33;
	ld.global.f32 	%f34, [%rd80+12];
	ld.global.f32 	%f35, [%rd81+12];
	sub.f32 	%f36, %f34, %f35;
	st.global.f32 	[%rd80+12], %f36;
	ld.global.f32 	%f37, [%rd80+16];
	ld.global.f32 	%f38, [%rd81+16];
	sub.f32 	%f39, %f37, %f38;
	st.global.f32 	[%rd80+16], %f39;
	ld.global.f32 	%f40, [%rd80+20];
	ld.global.f32 	%f41, [%rd81+20];
	sub.f32 	%f42, %f40, %f41;
	st.global.f32 	[%rd80+20], %f42;
	ld.global.f32 	%f43, [%rd80+24];
	ld.global.f32 	%f44, [%rd81+24];
	sub.f32 	%f45, %f43, %f44;
	st.global.f32 	[%rd80+24], %f45;
	ld.global.f32 	%f46, [%rd80+28];
	ld.global.f32 	%f47, [%rd81+28];
	sub.f32 	%f48, %f46, %f47;
	st.global.f32 	[%rd80+28], %f48;
	add.s64 	%rd82, %rd82, -16;
	add.s64 	%rd81, %rd81, 64;
	add.s64 	%rd80, %rd80, 64;
	setp.ne.s64 	%p3, %rd82, 0;
	@%p3 bra 	$L__BB2_3;
$L__BB2_4:
	setp.eq.s64 	%p4, %rd3, 0;
	@%p4 bra 	$L__BB2_12;
	and.b64  	%rd14, %rd24, 7;
	setp.lt.u64 	%p5, %rd3, 8;
	@%p5 bra 	$L__BB2_7;
	shl.b64 	%rd28, %rd84, 2;
	add.s64 	%rd29, %rd2, %rd28;
	ld.global.f32 	%f49, [%rd29];
	add.s64 	%rd30, %rd1, %rd28;
	ld.global.f32 	%f50, [%rd30];
	sub.f32 	%f51, %f49, %f50;
	st.global.f32 	[%rd29], %f51;
	add.s64 	%rd31, %rd28, 4;
	and.b64  	%rd32, %rd31, 17179869180;
	add.s64 	%rd33, %rd2, %rd32;
	ld.global.f32 	%f52, [%rd33];
	add.s64 	%rd34, %rd1, %rd32;
	ld.global.f32 	%f53, [%rd34];
	sub.f32 	%f54, %f52, %f53;
	st.global.f32 	[%rd33], %f54;
	add.s64 	%rd35, %rd28, 8;
	and.b64  	%rd36, %rd35, 17179869180;
	add.s64 	%rd37, %rd2, %rd36;
	ld.global.f32 	%f55, [%rd37];
	add.s64 	%rd38, %rd1, %rd36;
	ld.global.f32 	%f56, [%rd38];
	sub.f32 	%f57, %f55, %f56;
	st.global.f32 	[%rd37], %f57;
	add.s64 	%rd39, %rd28, 12;
	and.b64  	%rd40, %rd39, 17179869180;
	add.s64 	%rd41, %rd2, %rd40;
	ld.global.f32 	%f58, [%rd41];
	add.s64 	%rd42, %rd1, %rd40;
	ld.global.f32 	%f59, [%rd42];
	sub.f32 	%f60, %f58, %f59;
	st.global.f32 	[%rd41], %f60;
	add.s64 	%rd43, %rd28, 16;
	and.b64  	%rd44, %rd43, 17179869180;
	add.s64 	%rd45, %rd2, %rd44;
	ld.global.f32 	%f61, [%rd45];
	add.s64 	%rd46, %rd1, %rd44;
	ld.global.f32 	%f62, [%rd46];
	sub.f32 	%f63, %f61, %f62;
	st.global.f32 	[%rd45], %f63;
	add.s64 	%rd47, %rd28, 20;
	and.b64  	%rd48, %rd47, 17179869180;
	add.s64 	%rd49, %rd2, %rd48;
	ld.global.f32 	%f64, [%rd49];
	add.s64 	%rd50, %rd1, %rd48;
	ld.global.f32 	%f65, [%rd50];
	sub.f32 	%f66, %f64, %f65;
	st.global.f32 	[%rd49], %f66;
	add.s64 	%rd51, %rd28, 24;
	and.b64  	%rd52, %rd51, 17179869180;
	add.s64 	%rd53, %rd2, %rd52;
	ld.global.f32 	%f67, [%rd53];
	add.s64 	%rd54, %rd1, %rd52;
	ld.global.f32 	%f68, [%rd54];
	sub.f32 	%f69, %f67, %f68;
	st.global.f32 	[%rd53], %f69;
	add.s64 	%rd55, %rd28, 28;
	and.b64  	%rd56, %rd55, 17179869180;
	add.s64 	%rd57, %rd2, %rd56;
	ld.global.f32 	%f70, [%rd57];
	add.s64 	%rd58, %rd1, %rd56;
	ld.global.f32 	%f71, [%rd58];
	sub.f32 	%f72, %f70, %f71;
	st.global.f32 	[%rd57], %f72;
	add.s64 	%rd59, %rd84, 8;
	and.b64  	%rd84, %rd59, 4294967295;
$L__BB2_7:
	setp.eq.s64 	%p6, %rd14, 0;
	@%p6 bra 	$L__BB2_12;
	and.b64  	%rd86, %rd24, 3;
	setp.lt.u64 	%p7, %rd14, 4;
	@%p7 bra 	$L__BB2_10;
	shl.b64 	%rd60, %rd84, 2;
	add.s64 	%rd61, %rd2, %rd60;
	ld.global.f32 	%f73, [%rd61];
	add.s64 	%rd62, %rd1, %rd60;
	ld.global.f32 	%f74, [%rd62];
	sub.f32 	%f75, %f73, %f74;
	st.global.f32 	[%rd61], %f75;
	add.s64 	%rd63, %rd60, 4;
	and.b64  	%rd64, %rd63, 17179869180;
	add.s64 	%rd65, %rd2, %rd64;
	ld.global.f32 	%f76, [%rd65];
	add.s64 	%rd66, %rd1, %rd64;
	ld.global.f32 	%f77, [%rd66];
	sub.f32 	%f78, %f76, %f77;
	st.global.f32 	[%rd65], %f78;
	add.s64 	%rd67, %rd60, 8;
	and.b64  	%rd68, %rd67, 17179869180;
	add.s64 	%rd69, %rd2, %rd68;
	ld.global.f32 	%f79, [%rd69];
	add.s64 	%rd70, %rd1, %rd68;
	ld.global.f32 	%f80, [%rd70];
	sub.f32 	%f81, %f79, %f80;
	st.global.f32 	[%rd69], %f81;
	add.s64 	%rd71, %rd60, 12;
	and.b64  	%rd72, %rd71, 17179869180;
	add.s64 	%rd73, %rd2, %rd72;
	ld.global.f32 	%f82, [%rd73];
	add.s64 	%rd74, %rd1, %rd72;
	ld.global.f32 	%f83, [%rd74];
	sub.f32 	%f84, %f82, %f83;
	st.global.f32 	[%rd73], %f84;
	add.s64 	%rd75, %rd84, 4;
	and.b64  	%rd84, %rd75, 4294967295;
$L__BB2_10:
	setp.eq.s64 	%p8, %rd86, 0;
	@%p8 bra 	$L__BB2_12;
$L__BB2_11:
	.pragma "nounroll";
	shl.b64 	%rd76, %rd84, 2;
	add.s64 	%rd77, %rd2, %rd76;
	ld.global.f32 	%f85, [%rd77];
	add.s64 	%rd78, %rd1, %rd76;
	ld.global.f32 	%f86, [%rd78];
	sub.f32 	%f87, %f85, %f86;
	st.global.f32 	[%rd77], %f87;
	add.s64 	%rd79, %rd84, 1;
	and.b64  	%rd84, %rd79, 4294967295;
	add.s64 	%rd86, %rd86, -1;
	setp.ne.s64 	%p9, %rd86, 0;
	@%p9 bra 	$L__BB2_11;
$L__BB2_12:
	ret;

}
	// .globl	_Z9kernel_L2PKfPfim
.visible .entry _Z9kernel_L2PKfPfim(
	.param .u64 .ptr .align 1 _Z9kernel_L2PKfPfim_param_0,
	.param .u64 .ptr .align 1 _Z9kernel_L2PKfPfim_param_1,
	.param .u32 _Z9kernel_L2PKfPfim_param_2,
	.param .u64 _Z9kernel_L2PKfPfim_param_3
)
{
	.reg .pred 	%p<82>;
	.reg .b32 	%r<117>;
	.reg .b32 	%f<300>;
	.reg .b64 	%rd<121>;

	ld.param.u64 	%rd31, [_Z9kernel_L2PKfPfim_param_0];
	ld.param.u64 	%rd32, [_Z9kernel_L2PKfPfim_param_1];
	ld.param.u32 	%r35, [_Z9kernel_L2PKfPfim_param_2];
	ld.param.u64 	%rd30, [_Z9kernel_L2PKfPfim_param_3];
	cvta.to.global.u64 	%rd113, %rd32;
	cvta.to.global.u64 	%rd2, %rd31;
	setp.eq.s64 	%p1, %rd30, 0;
	@%p1 bra 	$L__BB3_44;
	setp.lt.s32 	%p2, %r35, 1;
	@%p2 bra 	$L__BB3_32;
	setp.ne.s32 	%p11, %r35, 1;
	@%p11 bra 	$L__BB3_5;
	mov.b64 	%rd114, 0;
$L__BB3_4:
	cvt.u32.u64 	%r99, %rd114;
	mul.wide.u32 	%rd109, %r99, 4;
	add.s64 	%rd110, %rd2, %rd109;
	ld.global.f32 	%f271, [%rd110];
	abs.f32 	%f272, %f271;
	mov.b32 	%r100, %f272;
	and.b32  	%r101, %r100, -33554432;
	xor.b32  	%r102, %r101, 2122317824;
	mov.b32 	%f274, %r102;
	mul.f32 	%f275, %f272, %f274;
	setp.nan.f32 	%p78, %f275, %f275;
	fma.rn.f32 	%f276, %f275, %f275, 0f00000000;
	selp.f32 	%f277, %f276, 0f00000000, %p78;
	fma.rn.f32 	%f278, %f275, %f275, %f277;
	sqrt.rn.f32 	%f279, %f278;
	or.b32  	%r103, %r101, 8388608;
	mov.b32 	%f280, %r103;
	mul.f32 	%f281, %f279, %f280;
	setp.eq.f32 	%p79, %f277, 0f00000000;
	setp.eq.f32 	%p80, %f272, 0f7F800000;
	selp.f32 	%f282, %f272, %f281, %p80;
	selp.f32 	%f283, %f272, %f282, %p79;
	st.global.f32 	[%rd113], %f283;
	add.s64 	%rd114, %rd114, 1;
	add.s64 	%rd113, %rd113, 4;
	setp.gt.u64 	%p81, %rd30, %rd114;
	@%p81 bra 	$L__BB3_4;
	bra.uni 	$L__BB3_44;
$L__BB3_5:
	add.s32 	%r1, %r35, -1;
	add.s32 	%r44, %r35, 15;
	and.b32  	%r45, %r44, 15;
	add.s32 	%r2, %r45, -1;
	add.s32 	%r46, %r35, 7;
	and.b32  	%r47, %r46, 7;
	add.s32 	%r3, %r47, -1;
	and.b32  	%r4, %r35, 7;
	and.b32  	%r5, %r44, 7;
	and.b32  	%r6, %r46, 3;
	and.b32  	%r7, %r35, 2147483640;
	mul.wide.u32 	%rd3, %r35, 4;
	mov.b64 	%rd111, 0;
$L__BB3_6:
	add.s32 	%r49, %r35, -2;
	setp.lt.u32 	%p12, %r49, 15;
	cvt.u32.u64 	%r8, %rd111;
	mul.lo.s32 	%r50, %r35, %r8;
	mul.wide.u32 	%rd90, %r50, 4;
	add.s64 	%rd5, %rd2, %rd90;
	ld.global.f32 	%f89, [%rd5];
	abs.f32 	%f299, %f89;
	mov.b32 	%r115, 1;
	@%p12 bra 	$L__BB3_10;
	and.b32  	%r52, %r1, -16;
	neg.s32 	%r105, %r52;
	cvt.u64.u32 	%rd91, %r8;
	mad.lo.s64 	%rd92, %rd3, %rd91, %rd2;
	add.s64 	%rd112, %rd92, 32;
	mov.b32 	%r104, 0;
$L__BB3_8:
	.pragma "nounroll";
	ld.global.f32 	%f90, [%rd112+-28];
	abs.f32 	%f91, %f90;
	max.f32 	%f92, %f91, %f299;
	ld.global.f32 	%f93, [%rd112+-24];
	abs.f32 	%f94, %f93;
	max.f32 	%f95, %f94, %f92;
	ld.global.f32 	%f96, [%rd112+-20];
	abs.f32 	%f97, %f96;
	max.f32 	%f98, %f97, %f95;
	ld.global.f32 	%f99, [%rd112+-16];
	abs.f32 	%f100, %f99;
	max.f32 	%f101, %f100, %f98;
	ld.global.f32 	%f102, [%rd112+-12];
	abs.f32 	%f103, %f102;
	max.f32 	%f104, %f103, %f101;
	ld.global.f32 	%f105, [%rd112+-8];
	abs.f32 	%f106, %f105;
	max.f32 	%f107, %f106, %f104;
	ld.global.f32 	%f108, [%rd112+-4];
	abs.f32 	%f109, %f108;
	max.f32 	%f110, %f109, %f107;
	ld.global.f32 	%f111, [%rd112];
	abs.f32 	%f112, %f111;
	max.f32 	%f113, %f112, %f110;
	ld.global.f32 	%f114, [%rd112+4];
	abs.f32 	%f115, %f114;
	max.f32 	%f116, %f115, %f113;
	ld.global.f32 	%f117, [%rd112+8];
	abs.f32 	%f118, %f117;
	max.f32 	%f119, %f118, %f116;
	ld.global.f32 	%f120, [%rd112+12];
	abs.f32 	%f121, %f120;
	max.f32 	%f122, %f121, %f119;
	ld.global.f32 	%f123, [%rd112+16];
	abs.f32 	%f124, %f123;
	max.f32 	%f125, %f124, %f122;
	ld.global.f32 	%f126, [%rd112+20];
	abs.f32 	%f127, %f126;
	max.f32 	%f128, %f127, %f125;
	ld.global.f32 	%f129, [%rd112+24];
	abs.f32 	%f130, %f129;
	max.f32 	%f131, %f130, %f128;
	ld.global.f32 	%f132, [%rd112+28];
	abs.f32 	%f133, %f132;
	max.f32 	%f134, %f133, %f131;
	ld.global.f32 	%f135, [%rd112+32];
	abs.f32 	%f136, %f135;
	max.f32 	%f299, %f136, %f134;
	add.s32 	%r105, %r105, 16;
	add.s32 	%r104, %r104, 16;
	add.s64 	%rd112, %rd112, 64;
	setp.eq.s32 	%p13, %r105, 0;
	@%p13 bra 	$L__BB3_9;
	bra.uni 	$L__BB3_8;
$L__BB3_9:
	add.s32 	%r115, %r104, 1;
$L__BB3_10:
	and.b32  	%r53, %r1, 15;
	setp.eq.s32 	%p14, %r53, 0;
	@%p14 bra 	$L__BB3_20;
	setp.lt.u32 	%p15, %r2, 7;
	@%p15 bra 	$L__BB3_13;
	mul.wide.u32 	%rd93, %r115, 4;
	add.s64 	%rd94, %rd5, %rd93;
	ld.global.f32 	%f138, [%rd94];
	abs.f32 	%f139, %f138;
	max.f32 	%f140, %f139, %f299;
	ld.global.f32 	%f141, [%rd94+4];
	abs.f32 	%f142, %f141;
	max.f32 	%f143, %f142, %f140;
	ld.global.f32 	%f144, [%rd94+8];
	abs.f32 	%f145, %f144;
	max.f32 	%f146, %f145, %f143;
	ld.global.f32 	%f147, [%rd94+12];
	abs.f32 	%f148, %f147;
	max.f32 	%f149, %f148, %f146;
	ld.global.f32 	%f150, [%rd94+16];
	abs.f32 	%f151, %f150;
	max.f32 	%f152, %f151, %f149;
	ld.global.f32 	%f153, [%rd94+20];
	abs.f32 	%f154, %f153;
	max.f32 	%f155, %f154, %f152;
	ld.global.f32 	%f156, [%rd94+24];
	abs.f32 	%f157, %f156;
	max.f32 	%f158, %f157, %f155;
	ld.global.f32 	%f159, [%rd94+28];
	abs.f32 	%f160, %f159;
	max.f32 	%f299, %f160, %f158;
	add.s32 	%r115, %r115, 8;
$L__BB3_13:
	setp.eq.s32 	%p16, %r5, 0;
	@%p16 bra 	$L__BB3_20;
	setp.lt.u32 	%p17, %r3, 3;
	@%p17 bra 	$L__BB3_16;
	mul.wide.u32 	%rd95, %r115, 4;
	add.s64 	%rd96, %rd5, %rd95;
	ld.global.f32 	%f162, [%rd96];
	abs.f32 	%f163, %f162;
	max.f32 	%f164, %f163, %f299;
	ld.global.f32 	%f165, [%rd96+4];
	abs.f32 	%f166, %f165;
	max.f32 	%f167, %f166, %f164;
	ld.global.f32 	%f168, [%rd96+8];
	abs.f32 	%f169, %f168;
	max.f32 	%f170, %f169, %f167;
	ld.global.f32 	%f171, [%rd96+12];
	abs.f32 	%f172, %f171;
	max.f32 	%f299, %f172, %f170;
	add.s32 	%r115, %r115, 4;
$L__BB3_16:
	setp.eq.s32 	%p18, %r6, 0;
	@%p18 bra 	$L__BB3_20;
	setp.eq.s32 	%p19, %r6, 1;
	mul.wide.u32 	%rd97, %r115, 4;
	add.s64 	%rd10, %rd5, %rd97;
	ld.global.f32 	%f173, [%rd10];
	abs.f32 	%f174, %f173;
	max.f32 	%f299, %f174, %f299;
	@%p19 bra 	$L__BB3_20;
	setp.eq.s32 	%p20, %r6, 2;
	ld.global.f32 	%f175, [%rd10+4];
	abs.f32 	%f176, %f175;
	max.f32 	%f299, %f176, %f299;
	@%p20 bra 	$L__BB3_20;
	ld.global.f32 	%f177, [%rd10+8];
	abs.f32 	%f178, %f177;
	max.f32 	%f299, %f178, %f299;
$L__BB3_20:
	setp.lt.u32 	%p21, %r1, 7;
	mov.b32 	%r55, %f299;
	and.b32  	%r34, %r55, -33554432;
	xor.b32  	%r56, %r34, 2122317824;
	mov.b32 	%f28, %r56;
	mul.f32 	%f29, %f299, %f28;
	mov.f32 	%f292, 0f00000000;
	mov.b32 	%r108, 0;
	mov.u32 	%r111, %r108;
	@%p21 bra 	$L__BB3_23;
	mov.f32 	%f292, 0f00000000;
	mov.b32 	%r108, 0;
	mov.u32 	%r107, %r108;
$L__BB3_22:
	.pragma "nounroll";
	mul.wide.u32 	%rd98, %r107, 4;
	add.s64 	%rd99, %rd5, %rd98;
	ld.global.f32 	%f182, [%rd99];
	abs.f32 	%f183, %f182;
	mul.f32 	%f184, %f183, %f28;
	setp.neu.f32 	%p22, %f184, %f29;
	setp.ne.s32 	%p23, %r107, %r108;
	or.pred  	%p24, %p22, %p23;
	fma.rn.f32 	%f186, %f184, %f184, %f292;
	selp.f32 	%f187, %f186, %f292, %p24;
	selp.u32 	%r58, 1, 0, %p24;
	add.s32 	%r59, %r108, %r58;
	add.s32 	%r60, %r107, 1;
	ld.global.f32 	%f188, [%rd99+4];
	abs.f32 	%f189, %f188;
	mul.f32 	%f190, %f189, %f28;
	setp.neu.f32 	%p25, %f190, %f29;
	setp.ne.s32 	%p26, %r60, %r59;
	or.pred  	%p27, %p25, %p26;
	fma.rn.f32 	%f191, %f190, %f190, %f187;
	selp.f32 	%f192, %f191, %f187, %p27;
	selp.u32 	%r61, 1, 0, %p27;
	add.s32 	%r62, %r59, %r61;
	add.s32 	%r63, %r107, 2;
	ld.global.f32 	%f193, [%rd99+8];
	abs.f32 	%f194, %f193;
	mul.f32 	%f195, %f194, %f28;
	setp.neu.f32 	%p29, %f195, %f29;
	setp.ne.s32 	%p30, %r63, %r62;
	or.pred  	%p31, %p29, %p30;
	fma.rn.f32 	%f197, %f195, %f195, %f192;
	selp.f32 	%f198, %f197, %f192, %p31;
	selp.u32 	%r64, 1, 0, %p31;
	add.s32 	%r65, %r62, %r64;
	add.s32 	%r66, %r107, 3;
	ld.global.f32 	%f199, [%rd99+12];
	abs.f32 	%f200, %f199;
	mul.f32 	%f201, %f200, %f28;
	setp.neu.f32 	%p32, %f201, %f29;
	setp.ne.s32 	%p33, %r66, %r65;
	or.pred  	%p34, %p32, %p33;
	fma.rn.f32 	%f203, %f201, %f201, %f198;
	selp.f32 	%f204, %f203, %f198, %p34;
	selp.u32 	%r67, 1, 0, %p34;
	add.s32 	%r68, %r65, %r67;
	add.s32 	%r69, %r107, 4;
	ld.global.f32 	%f205, [%rd99+16];
	abs.f32 	%f206, %f205;
	mul.f32 	%f207, %f206, %f28;
	setp.neu.f32 	%p35, %f207, %f29;
	setp.ne.s32 	%p36, %r69, %r68;
	or.pred  	%p37, %p35, %p36;
	fma.rn.f32 	%f209, %f207, %f207, %f204;
	selp.f32 	%f210, %f209, %f204, %p37;
	selp.u32 	%r70, 1, 0, %p37;
	add.s32 	%r71, %r68, %r70;
	add.s32 	%r72, %r107, 5;
	ld.global.f32 	%f211, [%rd99+20];
	abs.f32 	%f212, %f211;
	mul.f32 	%f213, %f212, %f28;
	setp.neu.f32 	%p38, %f213, %f29;
	setp.ne.s32 	%p39, %r72, %r71;
	or.pred  	%p40, %p38, %p39;
	fma.rn.f32 	%f215, %f213, %f213, %f210;
	selp.f32 	%f216, %f215, %f210, %p40;
	selp.u32 	%r73, 1, 0, %p40;
	add.s32 	%r74, %r71, %r73;
	add.s32 	%r75, %r107, 6;
	ld.global.f32 	%f217, [%rd99+24];
	abs.f32 	%f218, %f217;
	mul.f32 	%f219, %f218, %f28;
	setp.neu.f32 	%p41, %f219, %f29;
	setp.ne.s32 	%p42, %r75, %r74;
	or.pred  	%p43, %p41, %p42;
	fma.rn.f32 	%f221, %f219, %f219, %f216;
	selp.f32 	%f222, %f221, %f216, %p43;
	selp.u32 	%r76, 1, 0, %p43;
	add.s32 	%r77, %r74, %r76;
	add.s32 	%r78, %r107, 7;
	ld.global.f32 	%f223, [%rd99+28];
	abs.f32 	%f224, %f223;
	mul.f32 	%f225, %f224, %f28;
	setp.neu.f32 	%p44, %f225, %f29;
	setp.ne.s32 	%p45, %r78, %r77;
	or.pred  	%p46, %p44, %p45;
	fma.rn.f32 	%f226, %f225, %f225, %f222;
	selp.f32 	%f292, %f226, %f222, %p46;
	selp.u32 	%r79, 1, 0, %p46;
	add.s32 	%r108, %r77, %r79;
	add.s32 	%r107, %r107, 8;
	setp.ne.s32 	%p47, %r107, %r7;
	mov.u32 	%r111, %r7;
	@%p47 bra 	$L__BB3_22;
$L__BB3_23:
	setp.eq.s32 	%p48, %r4, 0;
	@%p48 bra 	$L__BB3_31;
	add.s32 	%r80, %r4, -1;
	setp.lt.u32 	%p49, %r80, 3;
	@%p49 bra 	$L__BB3_26;
	mul.wide.u32 	%rd100, %r111, 4;
	add.s64 	%rd101, %rd5, %rd100;
	ld.global.f32 	%f228, [%rd101];
	abs.f32 	%f229, %f228;
	mul.f32 	%f230, %f229, %f28;
	setp.neu.f32 	%p50, %f230, %f29;
	setp.ne.s32 	%p51, %r111, %r108;
	or.pred  	%p52, %p50, %p51;
	fma.rn.f32 	%f232, %f230, %f230, %f292;
	selp.f32 	%f233, %f232, %f292, %p52;
	selp.u32 	%r82, 1, 0, %p52;
	add.s32 	%r83, %r108, %r82;
	add.s32 	%r84, %r111, 1;
	ld.global.f32 	%f234, [%rd101+4];
	abs.f32 	%f235, %f234;
	mul.f32 	%f236, %f235, %f28;
	setp.neu.f32 	%p53, %f236, %f29;
	setp.ne.s32 	%p54, %r84, %r83;
	or.pred  	%p55, %p53, %p54;
	fma.rn.f32 	%f237, %f236, %f236, %f233;
	selp.f32 	%f238, %f237, %f233, %p55;
	selp.u32 	%r85, 1, 0, %p55;
	add.s32 	%r86, %r83, %r85;
	add.s32 	%r87, %r111, 2;
	ld.global.f32 	%f239, [%rd101+8];
	abs.f32 	%f240, %f239;
	mul.f32 	%f241, %f240, %f28;
	setp.neu.f32 	%p57, %f241, %f29;
	setp.ne.s32 	%p58, %r87, %r86;
	or.pred  	%p59, %p57, %p58;
	fma.rn.f32 	%f243, %f241, %f241, %f238;
	selp.f32 	%f244, %f243, %f238, %p59;
	selp.u32 	%r88, 1, 0, %p59;
	add.s32 	%r89, %r86, %r88;
	add.s32 	%r90, %r111, 3;
	ld.global.f32 	%f245, [%rd101+12];
	abs.f32 	%f246, %f245;
	mul.f32 	%f247, %f246, %f28;
	setp.neu.f32 	%p60, %f247, %f29;
	setp.ne.s32 	%p61, %r90, %r89;
	or.pred  	%p62, %p60, %p61;
	fma.rn.f32 	%f248, %f247, %f247, %f244;
	selp.f32 	%f292, %f248, %f244, %p62;
	selp.u32 	%r91, 1, 0, %p62;
	add.s32 	%r108, %r89, %r91;
	add.s32 	%r111, %r111, 4;
$L__BB3_26:
	and.b32  	%r92, %r35, 3;
	setp.eq.s32 	%p63, %r92, 0;
	@%p63 bra 	$L__BB3_31;
	setp.eq.s32 	%p64, %r92, 1;
	@%p64 bra 	$L__BB3_29;
	mul.wide.u32 	%rd102, %r111, 4;
	add.s64 	%rd103, %rd5, %rd102;
	ld.global.f32 	%f250, [%rd103];
	abs.f32 	%f251, %f250;
	mul.f32 	%f252, %f251, %f28;
	setp.neu.f32 	%p65, %f252, %f29;
	setp.ne.s32 	%p66, %r111, %r108;
	or.pred  	%p67, %p65, %p66;
	fma.rn.f32 	%f254, %f252, %f252, %f292;
	selp.f32 	%f255, %f254, %f292, %p67;
	selp.u32 	%r93, 1, 0, %p67;
	add.s32 	%r94, %r108, %r93;
	add.s32 	%r95, %r111, 1;
	ld.global.f32 	%f256, [%rd103+4];
	abs.f32 	%f257, %f256;
	mul.f32 	%f258, %f257, %f28;
	setp.neu.f32 	%p68, %f258, %f29;
	setp.ne.s32 	%p69, %r95, %r94;
	or.pred  	%p70, %p68, %p69;
	fma.rn.f32 	%f259, %f258, %f258, %f255;
	selp.f32 	%f292, %f259, %f255, %p70;
	selp.u32 	%r96, 1, 0, %p70;
	add.s32 	%r108, %r94, %r96;
	add.s32 	%r111, %r111, 2;
$L__BB3_29:
	and.b32  	%r97, %r35, 1;
	setp.eq.b32 	%p71, %r97, 1;
	not.pred 	%p72, %p71;
	@%p72 bra 	$L__BB3_31;
	mul.wide.u32 	%rd104, %r111, 4;
	add.s64 	%rd105, %rd5, %rd104;
	ld.global.f32 	%f260, [%rd105];
	abs.f32 	%f261, %f260;
	mul.f32 	%f262, %f261, %f28;
	setp.neu.f32 	%p73, %f262, %f29;
	setp.ne.s32 	%p74, %r111, %r108;
	fma.rn.f32 	%f263, %f262, %f262, %f292;
	selp.f32 	%f264, %f263, %f292, %p74;
	selp.f32 	%f292, %f263, %f264, %p73;
$L__BB3_31:
	fma.rn.f32 	%f265, %f29, %f29, %f292;
	sqrt.rn.f32 	%f266, %f265;
	add.s32 	%r98, %r34, 8388608;
	mov.b32 	%f267, %r98;
	mul.f32 	%f268, %f266, %f267;
	setp.eq.f32 	%p75, %f292, 0f00000000;
	setp.eq.f32 	%p76, %f299, 0f7F800000;
	selp.f32 	%f269, %f299, %f268, %p76;
	selp.f32 	%f270, %f299, %f269, %p75;
	shl.b64 	%rd106, %rd111, 2;
	add.s64 	%rd107, %rd113, %rd106;
	st.global.f32 	[%rd107], %f270;
	add.s64 	%rd111, %rd111, 1;
	setp.gt.u64 	%p77, %rd30, %rd111;
	@%p77 bra 	$L__BB3_6;
	bra.uni 	$L__BB3_44;
$L__BB3_32:
	and.b64  	%rd15, %rd30, 15;
	setp.lt.u64 	%p3, %rd30, 16;
	mov.b64 	%rd117, 0;
	@%p3 bra 	$L__BB3_35;
	and.b64  	%rd117, %rd30, -16;
	mov.b64 	%rd115, 0;
	mul.wide.s32 	%rd39, %r35, 4;
$L__BB3_34:
	.pragma "nounroll";
	cvt.u32.u64 	%r36, %rd115;
	mul.lo.s32 	%r37, %r35, %r36;
	mul.wide.s32 	%rd35, %r37, 4;
	add.s64 	%rd36, %rd2, %rd35;
	ld.global.f32 	%f30, [%rd36];
	abs.f32 	%f31, %f30;
	shl.b64 	%rd37, %rd115, 2;
	add.s64 	%rd38, %rd113, %rd37;
	st.global.f32 	[%rd38], %f31;
	add.s64 	%rd40, %rd36, %rd39;
	ld.global.f32 	%f32, [%rd40];
	abs.f32 	%f33, %f32;
	and.b64  	%rd41, %rd37, 17179869120;
	add.s64 	%rd42, %rd113, %rd41;
	st.global.f32 	[%rd42+4], %f33;
	add.s64 	%rd43, %rd40, %rd39;
	ld.global.f32 	%f34, [%rd43];
	abs.f32 	%f35, %f34;
	st.global.f32 	[%rd42+8], %f35;
	add.s64 	%rd44, %rd43, %rd39;
	ld.global.f32 	%f36, [%rd44];
	abs.f32 	%f37, %f36;
	st.global.f32 	[%rd42+12], %f37;
	add.s64 	%rd45, %rd44, %rd39;
	ld.global.f32 	%f38, [%rd45];
	abs.f32 	%f39, %f38;
	st.global.f32 	[%rd42+16], %f39;
	add.s64 	%rd46, %rd45, %rd39;
	ld.global.f32 	%f40, [%rd46];
	abs.f32 	%f41, %f40;
	st.global.f32 	[%rd42+20], %f41;
	add.s64 	%rd47, %rd46, %rd39;
	ld.global.f32 	%f42, [%rd47];
	abs.f32 	%f43, %f42;
	st.global.f32 	[%rd42+24], %f43;
	add.s64 	%rd48, %rd47, %rd39;
	ld.global.f32 	%f44, [%rd48];
	abs.f32 	%f45, %f44;
	st.global.f32 	[%rd42+28], %f45;
	add.s64 	%rd49, %rd48, %rd39;
	ld.global.f32 	%f46, [%rd49];
	abs.f32 	%f47, %f46;
	st.global.f32 	[%rd42+32], %f47;
	add.s64 	%rd50, %rd49, %rd39;
	ld.global.f32 	%f48, [%rd50];
	abs.f32 	%f49, %f48;
	st.global.f32 	[%rd42+36], %f49;
	add.s64 	%rd51, %rd50, %rd39;
	ld.global.f32 	%f50, [%rd51];
	abs.f32 	%f51, %f50;
	st.global.f32 	[%rd42+40], %f51;
	add.s64 	%rd52, %rd51, %rd39;
	ld.global.f32 	%f52, [%rd52];
	abs.f32 	%f53, %f52;
	st.global.f32 	[%rd42+44], %f53;
	add.s64 	%rd53, %rd52, %rd39;
	ld.global.f32 	%f54, [%rd53];
	abs.f32 	%f55, %f54;
	st.global.f32 	[%rd42+48], %f55;
	add.s64 	%rd54, %rd53, %rd39;
	ld.global.f32 	%f56, [%rd54];
	abs.f32 	%f57, %f56;
	st.global.f32 	[%rd42+52], %f57;
	add.s64 	%rd55, %rd54, %rd39;
	ld.global.f32 	%f58, [%rd55];
	abs.f32 	%f59, %f58;
	st.global.f32 	[%rd42+56], %f59;
	add.s64 	%rd56, %rd55, %rd39;
	ld.global.f32 	%f60, [%rd56];
	abs.f32 	%f61, %f60;
	st.global.f32 	[%rd42+60], %f61;
	add.s64 	%rd115, %rd115, 16;
	setp.ne.s64 	%p4, %rd115, %rd117;
	@%p4 bra 	$L__BB3_34;
$L__BB3_35:
	setp.eq.s64 	%p5, %rd15, 0;
	@%p5 bra 	$L__BB3_44;
	and.b64  	%rd20, %rd30, 7;
	setp.lt.u64 	%p6, %rd15, 8;
	@%p6 bra 	$L__BB3_38;
	cvt.u32.u64 	%r38, %rd117;
	mul.lo.s32 	%r39, %r35, %r38;
	mul.wide.s32 	%rd57, %r39, 4;
	add.s64 	%rd58, %rd2, %rd57;
	ld.global.f32 	%f62, [%rd58];
	abs.f32 	%f63, %f62;
	shl.b64 	%rd59, %rd117, 2;
	add.s64 	%rd60, %rd113, %rd59;
	st.global.f32 	[%rd60], %f63;
	mul.wide.s32 	%rd61, %r35, 4;
	add.s64 	%rd62, %rd58, %rd61;
	ld.global.f32 	%f64, [%rd62];
	abs.f32 	%f65, %f64;
	and.b64  	%rd63, %rd59, 17179869180;
	add.s64 	%rd64, %rd113, %rd63;
	st.global.f32 	[%rd64+4], %f65;
	add.s64 	%rd65, %rd62, %rd61;
	ld.global.f32 	%f66, [%rd65];
	abs.f32 	%f67, %f66;
	st.global.f32 	[%rd64+8], %f67;
	add.s64 	%rd66, %rd65, %rd61;
	ld.global.f32 	%f68, [%rd66];
	abs.f32 	%f69, %f68;
	st.global.f32 	[%rd64+12], %f69;
	add.s64 	%rd67, %rd66, %rd61;
	ld.global.f32 	%f70, [%rd67];
	abs.f32 	%f71, %f70;
	st.global.f32 	[%rd64+16], %f71;
	add.s64 	%rd68, %rd67, %rd61;
	ld.global.f32 	%f72, [%rd68];
	abs.f32 	%f73, %f72;
	st.global.f32 	[%rd64+20], %f73;
	add.s64 	%rd69, %rd68, %rd61;
	ld.global.f32 	%f74, [%rd69];
	abs.f32 	%f75, %f74;
	st.global.f32 	[%rd64+24], %f75;
	add.s64 	%rd70, %rd69, %rd61;
	ld.global.f32 	%f76, [%rd70];
	abs.f32 	%f77, %f76;
	st.global.f32 	[%rd64+28], %f77;
	add.s64 	%rd71, %rd117, 8;
	and.b64  	%rd117, %rd71, 4294967295;
$L__BB3_38:
	setp.eq.s64 	%p7, %rd20, 0;
	@%p7 bra 	$L__BB3_44;
	and.b64  	%rd23, %rd30, 3;
	setp.lt.u64 	%p8, %rd20, 4;
	@%p8 bra 	$L__BB3_41;
	cvt.u32.u64 	%r40, %rd117;
	mul.lo.s32 	%r41, %r35, %r40;
	mul.wide.s32 	%rd72, %r41, 4;
	add.s64 	%rd73, %rd2, %rd72;
	ld.global.f32 	%f78, [%rd73];
	abs.f32 	%f79, %f78;
	shl.b64 	%rd74, %rd117, 2;
	add.s64 	%rd75, %rd113, %rd74;
	st.global.f32 	[%rd75], %f79;
	mul.wide.s32 	%rd76, %r35, 4;
	add.s64 	%rd77, %rd73, %rd76;
	ld.global.f32 	%f80, [%rd77];
	abs.f32 	%f81, %f80;
	and.b64  	%rd78, %rd74, 17179869180;
	add.s64 	%rd79, %rd113, %rd78;
	st.global.f32 	[%rd79+4], %f81;
	add.s64 	%rd80, %rd77, %rd76;
	ld.global.f32 	%f82, [%rd80];
	abs.f32 	%f83, %f82;
	st.global.f32 	[%rd79+8], %f83;
	add.s64 	%rd81, %rd80, %rd76;
	ld.global.f32 	%f84, [%rd81];
	abs.f32 	%f85, %f84;
	st.global.f32 	[%rd79+12], %f85;
	add.s64 	%rd82, %rd117, 4;
	and.b64  	%rd117, %rd82, 4294967295;
$L__BB3_41:
	setp.eq.s64 	%p9, %rd23, 0;
	@%p9 bra 	$L__BB3_44;
	mov.b64 	%rd120, 0;
$L__BB3_43:
	.pragma "nounroll";
	cvt.u32.u64 	%r42, %rd117;
	mul.lo.s32 	%r43, %r35, %r42;
	mul.wide.s32 	%rd84, %r43, 4;
	add.s64 	%rd85, %rd2, %rd84;
	ld.global.f32 	%f86, [%rd85];
	abs.f32 	%f87, %f86;
	shl.b64 	%rd86, %rd117, 2;
	add.s64 	%rd87, %rd113, %rd86;
	st.global.f32 	[%rd87], %f87;
	add.s64 	%rd88, %rd117, 1;
	and.b64  	%rd117, %rd88, 4294967295;
	add.s64 	%rd120, %rd120, 1;
	setp.ne.s64 	%p10, %rd120, %rd23;
	@%p10 bra 	$L__BB3_43;
$L__BB3_44:
	ret;

}


// ===== COMPILED SASS (sm_100) =====

	.target	sm_100

	.elftype	@"ET_EXEC"


//--------------------- .note.nv.tkinfo           --------------------------
	.section	.note.nv.tkinfo,"",@"SHT_NOTE"
	.sectionflags	@"SHF_NOTE_NV_TKINFO"
	.tkinfo
        /*0018*/ 	.word	0x00000002
        /*0030*/ 	.string	""
        /*0030*/ 	.string	"ptxas"
        /*0030*/ 	.string	"Cuda compilation tools, release 13.0, V13.0.88"
        /*0030*/ 	.string	"Build cuda_13.0.r13.0/compiler.36424714_0"
        /*0030*/ 	.string	"-arch sm_100 -m 64 "



//--------------------- .note.nv.cuinfo           --------------------------
	.section	.note.nv.cuinfo,"",@"SHT_NOTE"
	.sectionflags	@"SHF_NOTE_NV_CUINFO"
        /*0018*/ 	.short	0x0002
        /*001a*/ 	.short	0x0064
        /*001c*/ 	.short	0x0082
	.zero		2


//--------------------- .nv.info                  --------------------------
	.section	.nv.info,"",@"SHT_CUDA_INFO"
	.align	4


	//----- nvinfo : EIATTR_REGCOUNT
	.align		4
        /*0000*/ 	.byte	0x04, 0x2f
        /*0002*/ 	.short	(.L_1 - .L_0)
	.align		4
.L_0:
        /*0004*/ 	.word	index@(_Z11kernel_tanhPfm)
        /*0008*/ 	.word	0x00000020


	//----- nvinfo : EIATTR_FRAME_SIZE
	.align		4
.L_1:
        /*000c*/ 	.byte	0x04, 0x11
        /*000e*/ 	.short	(.L_3 - .L_2)
	.align		4
.L_2:
        /*0010*/ 	.word	index@(_Z11kernel_tanhPfm)
        /*0014*/ 	.word	0x00000000


	//----- nvinfo : EIATTR_REGCOUNT
	.align		4
.L_3:
        /*0018*/ 	.byte	0x04, 0x2f
        /*001a*/ 	.short	(.L_5 - .L_4)
	.align		4
.L_4:
        /*001c*/ 	.word	index@(_Z11kernel_fillPffm)
        /*0020*/ 	.word	0x00000012


	//----- nvinfo : EIATTR_FRAME_SIZE
	.align		4
.L_5:
        /*0024*/ 	.byte	0x04, 0x11
        /*0026*/ 	.short	(.L_7 - .L_6)
	.align		4
.L_6:
        /*0028*/ 	.word	index@(_Z11kernel_fillPffm)
        /*002c*/ 	.word	0x00000000


	//----- nvinfo : EIATTR_REGCOUNT
	.align		4
.L_7:
        /*0030*/ 	.byte	0x04, 0x2f
        /*0032*/ 	.short	(.L_9 - .L_8)
	.align		4
.L_8:
        /*0034*/ 	.word	index@(_Z10kernel_subPfPKfm)
        /*0038*/ 	.word	0x00000010


	//----- nvinfo : EIATTR_FRAME_SIZE
	.align		4
.L_9:
        /*003c*/ 	.byte	0x04, 0x11
        /*003e*/ 	.short	(.L_11 - .L_10)
	.align		4
.L_10:
        /*0040*/ 	.word	index@(_Z10kernel_subPfPKfm)
        /*0044*/ 	.word	0x00000000


	//----- nvinfo : EIATTR_REGCOUNT
	.align		4
.L_11:
        /*0048*/ 	.byte	0x04, 0x2f
        /*004a*/ 	.short	(.L_13 - .L_12)
	.align		4
.L_12:
        /*004c*/ 	.word	index@(_Z9kernel_L2PKfPfim)
        /*0050*/ 	.word	0x00000020


	//----- nvinfo : EIATTR_FRAME_SIZE
	.align		4
.L_13:
        /*0054*/ 	.byte	0x04, 0x11
        /*0056*/ 	.short	(.L_15 - .L_14)
	.align		4
.L_14:
        /*0058*/ 	.word	index@($__internal_0_$__cuda_sm20_sqrt_rn_f32_slowpath)
        /*005c*/ 	.word	0x00000000


	//----- nvinfo : EIATTR_FRAME_SIZE
	.align		4
.L_15:
        /*0060*/ 	.byte	0x04, 0x11
        /*0062*/ 	.short	(.L_17 - .L_16)
	.align		4
.L_16:
        /*0064*/ 	.word	index@(_Z9kernel_L2PKfPfim)
        /*0068*/ 	.word	0x00000000


	//----- nvinfo : EIATTR_MIN_STACK_SIZE
	.align		4
.L_17:
        /*006c*/ 	.byte	0x04, 0x12
        /*006e*/ 	.short	(.L_19 - .L_18)
	.align		4
.L_18:
        /*0070*/ 	.word	index@(_Z9kernel_L2PKfPfim)
        /*0074*/ 	.word	0x00000000


	//----- nvinfo : EIATTR_MIN_STACK_SIZE
	.align		4
.L_19:
        /*0078*/ 	.byte	0x04, 0x12
        /*007a*/ 	.short	(.L_21 - .L_20)
	.align		4
.L_20:
        /*007c*/ 	.word	index@(_Z10kernel_subPfPKfm)
        /*0080*/ 	.word	0x00000000


	//----- nvinfo : EIATTR_MIN_STACK_SIZE
	.align		4
.L_21:
        /*0084*/ 	.byte	0x04, 0x12
        /*0086*/ 	.short	(.L_23 - .L_22)
	.align		4
.L_22:
        /*0088*/ 	.word	index@(_Z11kernel_fillPffm)
        /*008c*/ 	.word	0x00000000


	//----- nvinfo : EIATTR_MIN_STACK_SIZE
	.align		4
.L_23:
        /*0090*/ 	.byte	0x04, 0x12
        /*0092*/ 	.short	(.L_25 - .L_24)
	.align		4
.L_24:
        /*0094*/ 	.word	index@(_Z11kernel_tanhPfm)
        /*0098*/ 	.word	0x00000000
.L_25:


//--------------------- .nv.compat                --------------------------
	.section	.nv.compat,"",@"SHT_CUDA_COMPAT_INFO"
	.align	4
        /*0000*/ 	.byte	0x02, 0x09, 0x00, 0x00, 0x02, 0x02, 0x01, 0x00, 0x02, 0x05, 0x05, 0x00, 0x03, 0x07, 0x01, 0x01
        /*0010*/ 	.byte	0x02, 0x03, 0x00, 0x00, 0x02, 0x06, 0x01, 0x00, 0x04, 0x0b, 0x08, 0x00, 0x01, 0x00, 0x00, 0x00
        /*0020*/ 	.byte	0x00, 0x00, 0x00, 0x00


//--------------------- .nv.info._Z9kernel_L2PKfPfim --------------------------
	.section	.nv.info._Z9kernel_L2PKfPfim,"",@"SHT_CUDA_INFO"
	.sectionflags	@""
	.align	4


	//----- nvinfo : EIATTR_CUDA_API_VERSION
	.align		4
        /*0000*/ 	.byte	0x04, 0x37
        /*0002*/ 	.short	(.L_27 - .L_26)
.L_26:
        /*0004*/ 	.word	0x00000082


	//----- nvinfo : EIATTR_KPARAM_INFO
	.align		4
.L_27:
        /*0008*/ 	.byte	0x04, 0x17
        /*000a*/ 	.short	(.L_29 - .L_28)
.L_28:
        /*000c*/ 	.word	0x00000000
        /*0010*/ 	.short	0x0003
        /*0012*/ 	.short	0x0018
        /*0014*/ 	.byte	0x00, 0xf0, 0x21, 0x00


	//----- nvinfo : EIATTR_KPARAM_INFO
	.align		4
.L_29:
        /*0018*/ 	.byte	0x04, 0x17
        /*001a*/ 	.short	(.L_31 - .L_30)
.L_30:
        /*001c*/ 	.word	0x00000000
        /*0020*/ 	.short	0x0002
        /*0022*/ 	.short	0x0010
        /*0024*/ 	.byte	0x00, 0xf0, 0x11, 0x00


	//----- nvinfo : EIATTR_KPARAM_INFO
	.align		4
.L_31:
        /*0028*/ 	.byte	0x04, 0x17
        /*002a*/ 	.short	(.L_33 - .L_32)
.L_32:
        /*002c*/ 	.word	0x00000000
        /*0030*/ 	.short	0x0001
        /*0032*/ 	.short	0x0008
        /*0034*/ 	.byte	0x00, 0xf5, 0x21, 0x00


	//----- nvinfo : EIATTR_KPARAM_INFO
	.align		4
.L_33:
        /*0038*/ 	.byte	0x04, 0x17
        /*003a*/ 	.short	(.L_35 - .L_34)
.L_34:
        /*003c*/ 	.word	0x00000000
        /*0040*/ 	.short	0x0000
        /*0042*/ 	.short	0x0000
        /*0044*/ 	.byte	0x00, 0xf5, 0x21, 0x00


	//----- nvinfo : EIATTR_SPARSE_MMA_MASK
	.align		4
.L_35:
        /*0048*/ 	.byte	0x03, 0x50
        /*004a*/ 	.short	0x0000


	//----- nvinfo : EIATTR_MAXREG_COUNT
	.align		4
        /*004c*/ 	.byte	0x03, 0x1b
        /*004e*/ 	.short	0x00ff


	//----- nvinfo : EIATTR_MERCURY_ISA_VERSION
	.align		4
        /*0050*/ 	.byte	0x03, 0x5f
        /*0052*/ 	.short	0x0101


	//----- nvinfo : EIATTR_VRC_CTA_INIT_COUNT
	.align		4
        /*0054*/ 	.byte	0x02, 0x4a
	.zero		1
	.zero		1


	//----- nvinfo : EIATTR_EXIT_INSTR_OFFSETS
	.align		4
        /*0058*/ 	.byte	0x04, 0x1c
        /*005a*/ 	.short	(.L_37 - .L_36)


	//   ....[0]....
.L_36:
        /*005c*/ 	.word	0x00000040


	//   ....[1]....
        /*0060*/ 	.word	0x00000350


	//   ....[2]....
        /*0064*/ 	.word	0x000015b0


	//   ....[3]....
        /*0068*/ 	.word	0x00001b80


	//   ....[4]....
        /*006c*/ 	.word	0x00001ec0


	//   ....[5]....
        /*0070*/ 	.word	0x00002100


	//   ....[6]....
        /*0074*/ 	.word	0x00002230


	//----- nvinfo : EIATTR_CRS_STACK_SIZE
	.align		4
.L_37:
        /*0078*/ 	.byte	0x04, 0x1e
        /*007a*/ 	.short	(.L_39 - .L_38)
.L_38:
        /*007c*/ 	.word	0x00000000


	//----- nvinfo : EIATTR_CBANK_PARAM_SIZE
	.align		4
.L_39:
        /*0080*/ 	.byte	0x03, 0x19
        /*0082*/ 	.short	0x0020


	//----- nvinfo : EIATTR_PARAM_CBANK
	.align		4
        /*0084*/ 	.byte	0x04, 0x0a
        /*0086*/ 	.short	(.L_41 - .L_40)
	.align		4
.L_40:
        /*0088*/ 	.word	index@(.nv.constant0._Z9kernel_L2PKfPfim)
        /*008c*/ 	.short	0x0380
        /*008e*/ 	.short	0x0020


	//----- nvinfo : EIATTR_SW_WAR
	.align		4
.L_41:
        /*0090*/ 	.byte	0x04, 0x36
        /*0092*/ 	.short	(.L_43 - .L_42)
.L_42:
        /*0094*/ 	.word	0x00000008
.L_43:


//--------------------- .nv.info._Z10kernel_subPfPKfm --------------------------
	.section	.nv.info._Z10kernel_subPfPKfm,"",@"SHT_CUDA_INFO"
	.sectionflags	@""
	.align	4


	//----- nvinfo : EIATTR_CUDA_API_VERSION
	.align		4
        /*0000*/ 	.byte	0x04, 0x37
        /*0002*/ 	.short	(.L_45 - .L_44)
.L_44:
        /*0004*/ 	.word	0x00000082


	//----- nvinfo : EIATTR_KPARAM_INFO
	.align		4
.L_45:
        /*0008*/ 	.byte	0x04, 0x17
        /*000a*/ 	.short	(.L_47 - .L_46)
.L_46:
        /*000c*/ 	.word	0x00000000
        /*0010*/ 	.short	0x0002
        /*0012*/ 	.short	0x0010
        /*0014*/ 	.byte	0x00, 0xf0, 0x21, 0x00


	//----- nvinfo : EIATTR_KPARAM_INFO
	.align		4
.L_47:
        /*0018*/ 	.byte	0x04, 0x17
        /*001a*/ 	.short	(.L_49 - .L_48)
.L_48:
        /*001c*/ 	.word	0x00000000
        /*0020*/ 	.short	0x0001
        /*0022*/ 	.short	0x0008
        /*0024*/ 	.byte	0x00, 0xf5, 0x21, 0x00


	//----- nvinfo : EIATTR_KPARAM_INFO
	.align		4
.L_49:
        /*0028*/ 	.byte	0x04, 0x17
        /*002a*/ 	.short	(.L_51 - .L_50)
.L_50:
        /*002c*/ 	.word	0x00000000
        /*0030*/ 	.short	0x0000
        /*0032*/ 	.short	0x0000
        /*0034*/ 	.byte	0x00, 0xf5, 0x21, 0x00


	//----- nvinfo : EIATTR_SPARSE_MMA_MASK
	.align		4
.L_51:
        /*0038*/ 	.byte	0x03, 0x50
        /*003a*/ 	.short	0x0000


	//----- nvinfo : EIATTR_MAXREG_COUNT
	.align		4
        /*003c*/ 	.byte	0x03, 0x1b
        /*003e*/ 	.short	0x00ff


	//----- nvinfo : EIATTR_MERCURY_ISA_VERSION
	.align		4
        /*0040*/ 	.byte	0x03, 0x5f
        /*0042*/ 	.short	0x0101


	//----- nvinfo : EIATTR_VRC_CTA_INIT_COUNT
	.align		4
        /*0044*/ 	.byte	0x02, 0x4a
	.zero		1
	.zero		1


	//----- nvinfo : EIATTR_EXIT_INSTR_OFFSETS
	.align		4
        /*0048*/ 	.byte	0x04, 0x1c
        /*004a*/ 	.short	(.L_53 - .L_52)


	//   ....[0]....
.L_52:
        /*004c*/ 	.word	0x00000040


	//   ....[1]....
        /*0050*/ 	.word	0x00000670


	//   ....[2]....
        /*0054*/ 	.word	0x00000ef0


	//   ....[3]....
        /*0058*/ 	.word	0x00001390


	//   ....[4]....
        /*005c*/ 	.word	0x000014f0


	//----- nvinfo : EIATTR_CBANK_PARAM_SIZE
	.align		4
.L_53:
        /*0060*/ 	.byte	0x03, 0x19
        /*0062*/ 	.short	0x0018


	//----- nvinfo : EIATTR_PARAM_CBANK
	.align		4
        /*0064*/ 	.byte	0x04, 0x0a
        /*0066*/ 	.short	(.L_55 - .L_54)
	.align		4
.L_54:
        /*0068*/ 	.word	index@(.nv.constant0._Z10kernel_subPfPKfm)
        /*006c*/ 	.short	0x0380
        /*006e*/ 	.short	0x0018


	//----- nvinfo : EIATTR_SW_WAR
	.align		4
.L_55:
        /*0070*/ 	.byte	0x04, 0x36
        /*0072*/ 	.short	(.L_57 - .L_56)
.L_56:
        /*0074*/ 	.word	0x00000008
.L_57:


//--------------------- .nv.info._Z11kernel_fillPffm --------------------------
	.section	.nv.info._Z11kernel_fillPffm,"",@"SHT_CUDA_INFO"
	.sectionflags	@""
	.align	4


	//----- nvinfo : EIATTR_CUDA_API_VERSION
	.align		4
        /*0000*/ 	.byte	0x04, 0x37
        /*0002*/ 	.short	(.L_59 - .L_58)
.L_58:
        /*0004*/ 	.word	0x00000082


	//----- nvinfo : EIATTR_KPARAM_INFO
	.align		4
.L_59:
        /*0008*/ 	.byte	0x04, 0x17
        /*000a*/ 	.short	(.L_61 - .L_60)
.L_60:
        /*000c*/ 	.word	0x00000000
        /*0010*/ 	.short	0x0002
        /*0012*/ 	.short	0x0010
        /*0014*/ 	.byte	0x00, 0xf0, 0x21, 0x00


	//----- nvinfo : EIATTR_KPARAM_INFO
	.align		4
.L_61:
        /*0018*/ 	.byte	0x04, 0x17
        /*001a*/ 	.short	(.L_63 - .L_62)
.L_62:
        /*001c*/ 	.word	0x00000000
        /*0020*/ 	.short	0x0001
        /*0022*/ 	.short	0x0008
        /*0024*/ 	.byte	0x00, 0xf0, 0x11, 0x00


	//----- nvinfo : EIATTR_KPARAM_INFO
	.align		4
.L_63:
        /*0028*/ 	.byte	0x04, 0x17
        /*002a*/ 	.short	(.L_65 - .L_64)
.L_64:
        /*002c*/ 	.word	0x00000000
        /*0030*/ 	.short	0x0000
        /*0032*/ 	.short	0x0000
        /*0034*/ 	.byte	0x00, 0xf5, 0x21, 0x00


	//----- nvinfo : EIATTR_SPARSE_MMA_MASK
	.align		4
.L_65:
        /*0038*/ 	.byte	0x03, 0x50
        /*003a*/ 	.short	0x0000


	//----- nvinfo : EIATTR_MAXREG_COUNT
	.align		4
        /*003c*/ 	.byte	0x03, 0x1b
        /*003e*/ 	.short	0x00ff


	//----- nvinfo : EIATTR_MERCURY_ISA_VERSION
	.align		4
        /*0040*/ 	.byte	0x03, 0x5f
        /*0042*/ 	.short	0x0101


	//----- nvinfo : EIATTR_VRC_CTA_INIT_COUNT
	.align		4
        /*0044*/ 	.byte	0x02, 0x4a
	.zero		1
	.zero		1


	//----- nvinfo : EIATTR_EXIT_INSTR_OFFSETS
	.align		4
        /*0048*/ 	.byte	0x04, 0x1c
        /*004a*/ 	.short	(.L_67 - .L_66)


	//   ....[0]....
.L_66:
        /*004c*/ 	.word	0x00000040


	//   ....[1]....
        /*0050*/ 	.word	0x00000310


	//   ....[2]....
        /*0054*/ 	.word	0x00000820


	//   ....[3]....
        /*0058*/ 	.word	0x00000b00


	//   ....[4]....
        /*005c*/ 	.word	0x00000c00


	//----- nvinfo : EIATTR_CBANK_PARAM_SIZE
	.align		4
.L_67:
        /*0060*/ 	.byte	0x03, 0x19
        /*0062*/ 	.short	0x0018


	//----- nvinfo : EIATTR_PARAM_CBANK
	.align		4
        /*0064*/ 	.byte	0x04, 0x0a
        /*0066*/ 	.short	(.L_69 - .L_68)
	.align		4
.L_68:
        /*0068*/ 	.word	index@(.nv.constant0._Z11kernel_fillPffm)
        /*006c*/ 	.short	0x0380
        /*006e*/ 	.short	0x0018


	//----- nvinfo : EIATTR_SW_WAR
	.align		4
.L_69:
        /*0070*/ 	.byte	0x04, 0x36
        /*0072*/ 	.short	(.L_71 - .L_70)
.L_70:
        /*0074*/ 	.word	0x00000008
.L_71:


//--------------------- .nv.info._Z11kernel_tanhPfm --------------------------
	.section	.nv.info._Z11kernel_tanhPfm,"",@"SHT_CUDA_INFO"
	.sectionflags	@""
	.align	4


	//----- nvinfo : EIATTR_CUDA_API_VERSION
	.align		4
        /*0000*/ 	.byte	0x04, 0x37
        /*0002*/ 	.short	(.L_73 - .L_72)
.L_72:
        /*0004*/ 	.word	0x00000082


	//----- nvinfo : EIATTR_KPARAM_INFO
	.align		4
.L_73:
        /*0008*/ 	.byte	0x04, 0x17
        /*000a*/ 	.short	(.L_75 - .L_74)
.L_74:
        /*000c*/ 	.word	0x00000000
        /*0010*/ 	.short	0x0001
        /*0012*/ 	.short	0x0008
        /*0014*/ 	.byte	0x00, 0xf0, 0x21, 0x00


	//----- nvinfo : EIATTR_KPARAM_INFO
	.align		4
.L_75:
        /*0018*/ 	.byte	0x04, 0x17
        /*001a*/ 	.short	(.L_77 - .L_76)
.L_76:
        /*001c*/ 	.word	0x00000000
        /*0020*/ 	.short	0x0000
        /*0022*/ 	.short	0x0000
        /*0024*/ 	.byte	0x00, 0xf5, 0x21, 0x00


	//----- nvinfo : EIATTR_SPARSE_MMA_MASK
	.align		4
.L_77:
        /*0028*/ 	.byte	0x03, 0x50
        /*002a*/ 	.short	0x0000


	//----- nvinfo : EIATTR_MAXREG_COUNT
	.align		4
        /*002c*/ 	.byte	0x03, 0x1b
        /*002e*/ 	.short	0x00ff


	//----- nvinfo : EIATTR_MERCURY_ISA_VERSION
	.align		4
        /*0030*/ 	.byte	0x03, 0x5f
        /*0032*/ 	.short	0x0101


	//----- nvinfo : EIATTR_VRC_CTA_INIT_COUNT
	.align		4
        /*0034*/ 	.byte	0x02, 0x4a
	.zero		1
	.zero		1


	//----- nvinfo : EIATTR_EXIT_INSTR_OFFSETS
	.align		4
        /*0038*/ 	.byte	0x04, 0x1c
        /*003a*/ 	.short	(.L_79 - .L_78)


	//   ....[0]....
.L_78:
        /*003c*/ 	.word	0x00000040


	//   ....[1]....
        /*0040*/ 	.word	0x00000aa0


	//   ....[2]....
        /*0044*/ 	.word	0x00001100


	//   ....[3]....
        /*0048*/ 	.word	0x00001480


	//   ....[4]....
        /*004c*/ 	.word	0x000015f0


	//----- nvinfo : EIATTR_CBANK_PARAM_SIZE
	.align		4
.L_79:
        /*0050*/ 	.byte	0x03, 0x19
        /*0052*/ 	.short	0x0010


	//----- nvinfo : EIATTR_PARAM_CBANK
	.align		4
        /*0054*/ 	.byte	0x04, 0x0a
        /*0056*/ 	.short	(.L_81 - .L_80)
	.align		4
.L_80:
        /*0058*/ 	.word	index@(.nv.constant0._Z11kernel_tanhPfm)
        /*005c*/ 	.short	0x0380
        /*005e*/ 	.short	0x0010


	//----- nvinfo : EIATTR_SW_WAR
	.align		4
.L_81:
        /*0060*/ 	.byte	0x04, 0x36
        /*0062*/ 	.short	(.L_83 - .L_82)
.L_82:
        /*0064*/ 	.word	0x00000008
.L_83:


//--------------------- .nv.callgraph             --------------------------
	.section	.nv.callgraph,"",@"SHT_CUDA_CALLGRAPH"
	.align	4
	.sectionentsize	8
	.align		4
        /*0000*/ 	.word	0x00000000
	.align		4
        /*0004*/ 	.word	0xffffffff
	.align		4
        /*0008*/ 	.word	0x00000000
	.align		4
        /*000c*/ 	.word	0xfffffffe
	.align		4
        /*0010*/ 	.word	0x00000000
	.align		4
        /*0014*/ 	.word	0xfffffffd
	.align		4
        /*0018*/ 	.word	0x00000000
	.align		4
        /*001c*/ 	.word	0xfffffffc


//--------------------- .text._Z9kernel_L2PKfPfim --------------------------
	.section	.text._Z9kernel_L2PKfPfim,"ax",@progbits
	.align	128
        .global         _Z9kernel_L2PKfPfim
        .type           _Z9kernel_L2PKfPfim,@function
        .size           _Z9kernel_L2PKfPfim,(.L_x_41 - _Z9kernel_L2PKfPfim)
        .other          _Z9kernel_L2PKfPfim,@"STO_CUDA_ENTRY STV_DEFAULT"
_Z9kernel_L2PKfPfim:
.text._Z9kernel_L2PKfPfim:
[----:B------:R-:W-:Y:S01]  /*0000*/  LDC R1, c[0x0][0x37c] ;  /* 0x0000df00ff017b82 */ /* 0x000fe20000000800 */
[----:B------:R-:W0:Y:S02]  /*0010*/  LDCU.64 UR6, c[0x0][0x398] ;  /* 0x00007300ff0677ac */ /* 0x000e240008000a00 */
[----:B0-----:R-:W-:-:S04]  /*0020*/  ISETP.NE.U32.AND P0, PT, RZ, UR6, PT ;  /* 0x00000006ff007c0c */ /* 0x001fc8000bf05070 */
[----:B------:R-:W-:-:S13]  /*0030*/  ISETP.NE.AND.EX P0, PT, RZ, UR7, PT, P0 ;  /* 0x00000007ff007c0c */ /* 0x000fda000bf05300 */
[----:B------:R-:W-:Y:S05]  /*0040*/  @!P0 EXIT ;  /* 0x000000000000894d */ /* 0x000fea0003800000 */
[----:B------:R-:W0:Y:S01]  /*0050*/  LDC R2, c[0x0][0x390] ;  /* 0x0000e400ff027b82 */ /* 0x000e220000000800 */
[----:B------:R-:W1:Y:S01]  /*0060*/  LDCU.64 UR8, c[0x0][0x358] ;  /* 0x00006b00ff0877ac */ /* 0x000e620008000a00 */
[----:B0-----:R-:W-:-:S13]  /*0070*/  ISETP.GE.AND P0, PT, R2, 0x1, PT ;  /* 0x000000010200780c */ /* 0x001fda0003f06270 */
[----:B-1----:R-:W-:Y:S05]  /*0080*/  @!P0 BRA `(.L_x_0) ;  /* 0x00000014004c8947 */ /* 0x002fea0003800000 */
[----:B------:R-:W-:-:S13]  /*0090*/  ISETP.NE.AND P0, PT, R2, 0x1, PT ;  /* 0x000000010200780c */ /* 0x000fda0003f05270 */
[----:B------:R-:W-:Y:S05]  /*00a0*/  @P0 BRA `(.L_x_1) ;  /* 0x0000000000ac0947 */ /* 0x000fea0003800000 */
[----:B------:R-:W0:Y:S01]  /*00b0*/  LDC.64 R2, c[0x0][0x380] ;  /* 0x0000e000ff027b82 */ /* 0x000e220000000a00 */
[----:B------:R-:W-:Y:S01]  /*00c0*/  CS2R R6, SRZ ;  /* 0x0000000000067805 */ /* 0x000fe2000001ff00 */
[----:B------:R-:W1:Y:S01]  /*00d0*/  LDCU.64 UR4, c[0x0][0x388] ;  /* 0x00007100ff0477ac */ /* 0x000e620008000a00 */
[----:B------:R-:W2:Y:S05]  /*00e0*/  LDCU.64 UR6, c[0x0][0x398] ;  /* 0x00007300ff0677ac */ /* 0x000eaa0008000a00 */
.L_x_4:
[----:B0-----:R-:W-:-:S05]  /*00f0*/  IMAD.WIDE.U32 R4, R7, 0x4, R2 ;  /* 0x0000000407047825 */ /* 0x001fca00078e0002 */
[----:B------:R-:W3:Y:S02]  /*0100*/  LDG.E R8, desc[UR8][R4.64] ;  /* 0x0000000804087981 */ /* 0x000ee4000c1e1900 */
[----:B---3--:R-:W-:-:S05]  /*0110*/  FADD R10, |R8|, -RZ ;  /* 0x800000ff080a7221 */ /* 0x008fca0000000200 */
[----:B------:R-:W-:-:S04]  /*0120*/  LOP3.LUT R10, R10, 0xfe000000, RZ, 0xc0, !PT ;  /* 0xfe0000000a0a7812 */ /* 0x000fc800078ec0ff */
[----:B------:R-:W-:-:S05]  /*0130*/  LOP3.LUT R9, R10, 0x7e800000, RZ, 0x3c, !PT ;  /* 0x7e8000000a097812 */ /* 0x000fca00078e3cff */
[----:B------:R-:W-:-:S04]  /*0140*/  FMUL R0, |R8|, R9 ;  /* 0x0000000908007220 */ /* 0x000fc80000400200 */
[CC--:B------:R-:W-:Y:S01]  /*0150*/  FFMA R9, R0.reuse, R0.reuse, RZ ;  /* 0x0000000000097223 */ /* 0x0c0fe200000000ff */
[----:B------:R-:W-:-:S04]  /*0160*/  FSETP.NAN.AND P0, PT, R0, R0, PT ;  /* 0x000000000000720b */ /* 0x000fc80003f08000 */
[----:B------:R-:W-:-:S05]  /*0170*/  FSEL R9, R9, RZ, P0 ;  /* 0x000000ff09097208 */ /* 0x000fca0000000000 */
[----:B------:R-:W-:-:S04]  /*0180*/  FFMA R11, R0, R0, R9 ;  /* 0x00000000000b7223 */ /* 0x000fc80000000009 */
[----:B------:R-:W-:Y:S01]  /*0190*/  VIADD R0, R11, 0xf3000000 ;  /* 0xf30000000b007836 */ /* 0x000fe20000000000 */
[----:B------:R0:W3:Y:S04]  /*01a0*/  MUFU.RSQ R12, R11 ;  /* 0x0000000b000c7308 */ /* 0x0000e80000001400 */
[----:B------:R-:W-:-:S13]  /*01b0*/  ISETP.GT.U32.AND P0, PT, R0, 0x727fffff, PT ;  /* 0x727fffff0000780c */ /* 0x000fda0003f04070 */
[----:B0--3--:R-:W-:Y:S05]  /*01c0*/  @!P0 BRA `(.L_x_2) ;  /* 0x0000000000108947 */ /* 0x009fea0003800000 */
[----:B------:R-:W-:Y:S01]  /*01d0*/  IMAD.MOV.U32 R0, RZ, RZ, R11 ;  /* 0x000000ffff007224 */ /* 0x000fe200078e000b */
[----:B------:R-:W-:-:S07]  /*01e0*/  MOV R4, 0x200 ;  /* 0x0000020000047802 */ /* 0x000fce0000000f00 */
[----:B-12---:R-:W-:Y:S05]  /*01f0*/  CALL.REL.NOINC `($__internal_0_$__cuda_sm20_sqrt_rn_f32_slowpath) ;  /* 0x0000002000107944 */ /* 0x006fea0003c00000 */
[----:B------:R-:W-:Y:S05]  /*0200*/  BRA `(.L_x_3) ;  /* 0x0000000000107947 */ /* 0x000fea0003800000 */
.L_x_2:
[----:B------:R-:W-:Y:S01]  /*0210*/  FMUL.FTZ R0, R11, R12 ;  /* 0x0000000c0b007220 */ /* 0x000fe20000410000 */
[----:B------:R-:W-:-:S03]  /*0220*/  FMUL.FTZ R4, R12, 0.5 ;  /* 0x3f0000000c047820 */ /* 0x000fc60000410000 */
[----:B------:R-:W-:-:S04]  /*0230*/  FFMA R5, -R0, R0, R11 ;  /* 0x0000000000057223 */ /* 0x000fc8000000010b */
[----:B------:R-:W-:-:S07]  /*0240*/  FFMA R0, R5, R4, R0 ;  /* 0x0000000405007223 */ /* 0x000fce0000000000 */
.L_x_3:
[----:B------:R-:W-:Y:S02]  /*0250*/  LOP3.LUT R5, R10, 0x800000, RZ, 0xfc, !PT ;  /* 0x008000000a057812 */ /* 0x000fe400078efcff */
[----:B------:R-:W-:Y:S02]  /*0260*/  FSETP.NEU.AND P1, PT, |R8|, +INF , PT ;  /* 0x7f8000000800780b */ /* 0x000fe40003f2d200 */
[----:B------:R-:W-:Y:S01]  /*0270*/  FSETP.NEU.AND P0, PT, R9, RZ, PT ;  /* 0x000000ff0900720b */ /* 0x000fe20003f0d000 */
[----:B------:R-:W-:Y:S01]  /*0280*/  FMUL R5, R5, R0 ;  /* 0x0000000005057220 */ /* 0x000fe20000400000 */
[----:B-1----:R-:W-:Y:S01]  /*0290*/  MOV R4, UR4 ;  /* 0x0000000400047c02 */ /* 0x002fe20008000f00 */
[----:B------:R-:W-:-:S03]  /*02a0*/  UIADD3 UR4, UP0, UPT, UR4, 0x4, URZ ;  /* 0x0000000404047890 */ /* 0x000fc6000ff1e0ff */
[C---:B------:R-:W-:Y:S01]  /*02b0*/  FSEL R9, |R8|.reuse, R5, !P1 ;  /* 0x0000000508097208 */ /* 0x040fe20004800200 */
[----:B------:R-:W-:Y:S01]  /*02c0*/  IMAD.U32 R5, RZ, RZ, UR5 ;  /* 0x00000005ff057e24 */ /* 0x000fe2000f8e00ff */
[----:B------:R-:W-:Y:S02]  /*02d0*/  UIADD3.X UR5, UPT, UPT, URZ, UR5, URZ, UP0, !UPT ;  /* 0x00000005ff057290 */ /* 0x000fe400087fe4ff */
[----:B------:R-:W-:Y:S02]  /*02e0*/  FSEL R9, |R8|, R9, !P0 ;  /* 0x0000000908097208 */ /* 0x000fe40004000200 */
[----:B------:R-:W-:-:S03]  /*02f0*/  IADD3 R7, P0, PT, R7, 0x1, RZ ;  /* 0x0000000107077810 */ /* 0x000fc60007f1e0ff */
[----:B------:R3:W-:Y:S02]  /*0300*/  STG.E desc[UR8][R4.64], R9 ;  /* 0x0000000904007986 */ /* 0x0007e4000c101908 */
[----:B------:R-:W-:Y:S01]  /*0310*/  IMAD.X R6, RZ, RZ, R6, P0 ;  /* 0x000000ffff067224 */ /* 0x000fe200000e0606 */
[----:B--2---:R-:W-:-:S04]  /*0320*/  ISETP.GE.U32.AND P0, PT, R7, UR6, PT ;  /* 0x0000000607007c0c */ /* 0x004fc8000bf06070 */
[----:B------:R-:W-:-:S13]  /*0330*/  ISETP.GE.U32.AND.EX P0, PT, R6, UR7, PT, P0 ;  /* 0x0000000706007c0c */ /* 0x000fda000bf06100 */
[----:B---3--:R-:W-:Y:S05]  /*0340*/  @!P0 BRA `(.L_x_4) ;  /* 0xfffffffc00688947 */ /* 0x008fea000383ffff */
[----:B------:R-:W-:Y:S05]  /*0350*/  EXIT ;  /* 0x000000000000794d */ /* 0x000fea0003800000 */
.L_x_1:
[C---:B------:R-:W-:Y:S01]  /*0360*/  VIADD R16, R2.reuse, 0xf ;  /* 0x0000000f02107836 */ /* 0x040fe20000000000 */
[C---:B------:R-:W-:Y:S01]  /*0370*/  IADD3 R9, PT, PT, R2.reuse, 0x7, RZ ;  /* 0x0000000702097810 */ /* 0x040fe20007ffe0ff */
[C---:B------:R-:W-:Y:S01]  /*0380*/  VIADD R18, R2.reuse, 0xffffffff ;  /* 0xffffffff02127836 */ /* 0x040fe20000000000 */
[----:B------:R-:W-:Y:S01]  /*0390*/  LOP3.LUT R20, R2, 0x7, RZ, 0xc0, !PT ;  /* 0x0000000702147812 */ /* 0x000fe200078ec0ff */
[----:B------:R-:W-:Y:S01]  /*03a0*/  UMOV UR4, URZ ;  /* 0x000000ff00047c82 */ /* 0x000fe20008000000 */
[----:B------:R-:W-:Y:S01]  /*03b0*/  LOP3.LUT R11, R16, 0xf, RZ, 0xc0, !PT ;  /* 0x0000000f100b7812 */ /* 0x000fe200078ec0ff */
[----:B------:R-:W-:Y:S01]  /*03c0*/  UMOV UR5, URZ ;  /* 0x000000ff00057c82 */ /* 0x000fe20008000000 */
[C---:B------:R-:W-:Y:S02]  /*03d0*/  LOP3.LUT R10, R9.reuse, 0x7, RZ, 0xc0, !PT ;  /* 0x00000007090a7812 */ /* 0x040fe400078ec0ff */
[C---:B------:R-:W-:Y:S01]  /*03e0*/  LOP3.LUT R8, R2.reuse, 0x7ffffff8, RZ, 0xc0, !PT ;  /* 0x7ffffff802087812 */ /* 0x040fe200078ec0ff */
[----:B------:R-:W-:Y:S01]  /*03f0*/  IMAD.WIDE.U32 R2, R2, 0x4, RZ ;  /* 0x0000000402027825 */ /* 0x000fe200078e00ff */
[----:B------:R-:W-:-:S02]  /*0400*/  LOP3.LUT R9, R9, 0x3, RZ, 0xc0, !PT ;  /* 0x0000000309097812 */ /* 0x000fc400078ec0ff */
[----:B------:R-:W-:Y:S01]  /*0410*/  IADD3 R10, PT, PT, R10, -0x1, RZ ;  /* 0xffffffff0a0a7810 */ /* 0x000fe20007ffe0ff */
[----:B------:R-:W-:-:S07]  /*0420*/  VIADD R11, R11, 0xffffffff ;  /* 0xffffffff0b0b7836 */ /* 0x000fce0000000000 */
.L_x_16:
[----:B0-----:R-:W0:Y:S08]  /*0430*/  LDC R0, c[0x0][0x390] ;  /* 0x0000e400ff007b82 */ /* 0x001e300000000800 */
[----:B------:R-:W1:Y:S01]  /*0440*/  LDC.64 R6, c[0x0][0x380] ;  /* 0x0000e000ff067b82 */ /* 0x000e620000000a00 */
[----:B0-----:R-:W-:-:S04]  /*0450*/  IMAD R5, R0, UR4, RZ ;  /* 0x0000000400057c24 */ /* 0x001fc8000f8e02ff */
[----:B-1----:R-:W-:-:S05]  /*0460*/  IMAD.WIDE.U32 R4, R5, 0x4, R6 ;  /* 0x0000000405047825 */ /* 0x002fca00078e0006 */
[----:B------:R-:W2:Y:S01]  /*0470*/  LDG.E R13, desc[UR8][R4.64] ;  /* 0x00000008040d7981 */ /* 0x000ea2000c1e1900 */
[----:B------:R-:W-:Y:S02]  /*0480*/  VIADD R0, R0, 0xfffffffe ;  /* 0xfffffffe00007836 */ /* 0x000fe40000000000 */
[----:B------:R-:W-:-:S03]  /*0490*/  HFMA2 R15, -RZ, RZ, 0, 5.9604644775390625e-08 ;  /* 0x00000001ff0f7431 */ /* 0x000fc600000001ff */
[----:B------:R-:W-:Y:S01]  /*04a0*/  ISETP.GE.U32.AND P0, PT, R0, 0xf, PT ;  /* 0x0000000f0000780c */ /* 0x000fe20003f06070 */
[----:B--2---:R-:W-:-:S12]  /*04b0*/  FADD R13, |R13|, -RZ ;  /* 0x800000ff0d0d7221 */ /* 0x004fd80000000200 */
[----:B------:R-:W-:Y:S05]  /*04c0*/  @!P0 BRA `(.L_x_5) ;  /* 0x0000000000a08947 */ /* 0x000fea0003800000 */
[----:B------:R-:W-:Y:S01]  /*04d0*/  IMAD.WIDE.U32 R6, R2, UR4, R6 ;  /* 0x0000000402067c25 */ /* 0x000fe2000f8e0006 */
[----:B------:R-:W-:-:S03]  /*04e0*/  LOP3.LUT R0, R18, 0xfffffff0, RZ, 0xc0, !PT ;  /* 0xfffffff012007812 */ /* 0x000fc600078ec0ff */
[----:B------:R-:W-:Y:S01]  /*04f0*/  IMAD R15, R3, UR4, RZ ;  /* 0x00000004030f7c24 */ /* 0x000fe2000f8e02ff */
[----:B------:R-:W-:Y:S01]  /*0500*/  IADD3 R14, P0, PT, R6, 0x20, RZ ;  /* 0x00000020060e7810 */ /* 0x000fe20007f1e0ff */
[----:B------:R-:W-:Y:S02]  /*0510*/  IMAD.MOV.U32 R12, RZ, RZ, RZ ;  /* 0x000000ffff0c7224 */ /* 0x000fe400078e00ff */
[----:B------:R-:W-:Y:S01]  /*0520*/  IMAD.MOV R0, RZ, RZ, -R0 ;  /* 0x000000ffff007224 */ /* 0x000fe200078e0a00 */
[----:B------:R-:W-:-:S09]  /*0530*/  IADD3.X R15, PT, PT, R7, R15, RZ, P0, !PT ;  /* 0x0000000f070f7210 */ /* 0x000fd200007fe4ff */
.L_x_6:
[----:B------:R-:W-:Y:S02]  /*0540*/  IMAD.MOV.U32 R6, RZ, RZ, R14 ;  /* 0x000000ffff067224 */ /* 0x000fe400078e000e */
[----:B------:R-:W-:-:S05]  /*0550*/  IMAD.MOV.U32 R7, RZ, RZ, R15 ;  /* 0x000000ffff077224 */ /* 0x000fca00078e000f */
[----:B------:R-:W2:Y:S04]  /*0560*/  LDG.E R22, desc[UR8][R6.64+-0x1c] ;  /* 0xffffe40806167981 */ /* 0x000ea8000c1e1900 */
[----:B------:R-:W2:Y:S04]  /*0570*/  LDG.E R19, desc[UR8][R6.64+-0x18] ;  /* 0xffffe80806137981 */ /* 0x000ea8000c1e1900 */
[----:B------:R-:W3:Y:S04]  /*0580*/  LDG.E R26, desc[UR8][R6.64+-0x14] ;  /* 0xffffec08061a7981 */ /* 0x000ee8000c1e1900 */
[----:B------:R-:W3:Y:S04]  /*0590*/  LDG.E R21, desc[UR8][R6.64+-0x10] ;  /* 0xfffff00806157981 */ /* 0x000ee8000c1e1900 */
[----:B------:R-:W4:Y:S04]  /*05a0*/  LDG.E R24, desc[UR8][R6.64+-0xc] ;  /* 0xfffff40806187981 */ /* 0x000f28000c1e1900 */
[----:B------:R-:W4:Y:S04]  /*05b0*/  LDG.E R17, desc[UR8][R6.64+-0x8] ;  /* 0xfffff80806117981 */ /* 0x000f28000c1e1900 */
[----:B------:R-:W5:Y:S04]  /*05c0*/  LDG.E R14, desc[UR8][R6.64+-0x4] ;  /* 0xfffffc08060e7981 */ /* 0x000f68000c1e1900 */
[----:B------:R-:W5:Y:S04]  /*05d0*/  LDG.E R15, desc[UR8][R6.64] ;  /* 0x00000008060f7981 */ /* 0x000f68000c1e1900 */
[----:B------:R-:W5:Y:S01]  /*05e0*/  LDG.E R28, desc[UR8][R6.64+0x18] ;  /* 0x00001808061c7981 */ /* 0x000f62000c1e1900 */
[----:B--2---:R-:W-:-:S03]  /*05f0*/  FMNMX3 R19, |R22|, R13, |R19|, !PT ;  /* 0x0000000d16137276 */ /* 0x004fc60007800613 */
[----:B------:R-:W2:Y:S04]  /*0600*/  LDG.E R13, desc[UR8][R6.64+0x4] ;  /* 0x00000408060d7981 */ /* 0x000ea8000c1e1900 */
[----:B------:R-:W2:Y:S01]  /*0610*/  LDG.E R22, desc[UR8][R6.64+0x8] ;  /* 0x0000080806167981 */ /* 0x000ea2000c1e1900 */
[----:B---3--:R-:W-:-:S03]  /*0620*/  FMNMX3 R21, |R26|, R19, |R21|, !PT ;  /* 0x000000131a157276 */ /* 0x008fc60007800615 */
[----:B------:R-:W3:Y:S04]  /*0630*/  LDG.E R26, desc[UR8][R6.64+0xc] ;  /* 0x00000c08061a7981 */ /* 0x000ee8000c1e1900 */
[----:B------:R-:W3:Y:S01]  /*0640*/  LDG.E R19, desc[UR8][R6.64+0x10] ;  /* 0x0000100806137981 */ /* 0x000ee2000c1e1900 */
[----:B----4-:R-:W-:-:S03]  /*0650*/  FMNMX3 R23, |R24|, R21, |R17|, !PT ;  /* 0x0000001518177276 */ /* 0x010fc60007800611 */
[----:B------:R-:W4:Y:S04]  /*0660*/  LDG.E R21, desc[UR8][R6.64+0x14] ;  /* 0x0000140806157981 */ /* 0x000f28000c1e1900 */
[----:B------:R-:W4:Y:S04]  /*0670*/  LDG.E R24, desc[UR8][R6.64+0x1c] ;  /* 0x00001c0806187981 */ /* 0x000f28000c1e1900 */
[----:B------:R-:W4:Y:S01]  /*0680*/  LDG.E R17, desc[UR8][R6.64+0x20] ;  /* 0x0000200806117981 */ /* 0x000f22000c1e1900 */
[----:B------:R-:W-:Y:S02]  /*0690*/  IADD3 R0, PT, PT, R0, 0x10, RZ ;  /* 0x0000001000007810 */ /* 0x000fe40007ffe0ff */
[----:B-----5:R-:W-:-:S02]  /*06a0*/  FMNMX3 R14, |R14|, R23, |R15|, !PT ;  /* 0x000000170e0e7276 */ /* 0x020fc4000780060f */
[----:B------:R-:W-:Y:S01]  /*06b0*/  ISETP.NE.AND P0, PT, R0, RZ, PT ;  /* 0x000000ff0000720c */ /* 0x000fe20003f05270 */
[----:B------:R-:W-:Y:S01]  /*06c0*/  VIADD R12, R12, 0x10 ;  /* 0x000000100c0c7836 */ /* 0x000fe20000000000 */
[----:B--2---:R-:W-:Y:S02]  /*06d0*/  FMNMX3 R13, |R13|, R14, |R22|, !PT ;  /* 0x0000000e0d0d7276 */ /* 0x004fe40007800616 */
[----:B------:R-:W-:Y:S02]  /*06e0*/  IADD3 R14, P1, PT, R6, 0x40, RZ ;  /* 0x00000040060e7810 */ /* 0x000fe40007f3e0ff */
[----:B---3--:R-:W-:-:S04]  /*06f0*/  FMNMX3 R13, |R26|, R13, |R19|, !PT ;  /* 0x0000000d1a0d7276 */ /* 0x008fc80007800613 */
[----:B----4-:R-:W-:Y:S01]  /*0700*/  FMNMX3 R13, |R21|, R13, |R28|, !PT ;  /* 0x0000000d150d7276 */ /* 0x010fe2000780061c */
[----:B------:R-:W-:-:S03]  /*0710*/  IMAD.X R15, RZ, RZ, R7, P1 ;  /* 0x000000ffff0f7224 */ /* 0x000fc600008e0607 */
[----:B------:R-:W-:Y:S01]  /*0720*/  FMNMX3 R13, |R24|, R13, |R17|, !PT ;  /* 0x0000000d180d7276 */ /* 0x000fe20007800611 */
[----:B------:R-:W-:Y:S06]  /*0730*/  @P0 BRA `(.L_x_6) ;  /* 0xfffffffc00800947 */ /* 0x000fec000383ffff */
[----:B------:R-:W-:-:S07]  /*0740*/  IADD3 R15, PT, PT, R12, 0x1, RZ ;  /* 0x000000010c0f7810 */ /* 0x000fce0007ffe0ff */
.L_x_5:
[----:B------:R-:W-:-:S13]  /*0750*/  LOP3.LUT P0, RZ, R18, 0xf, RZ, 0xc0, !PT ;  /* 0x0000000f12ff7812 */ /* 0x000fda000780c0ff */
[----:B------:R-:W-:Y:S05]  /*0760*/  @!P0 BRA `(.L_x_7) ;  /* 0x0000000000a08947 */ /* 0x000fea0003800000 */
[----:B------:R-:W-:Y:S02]  /*0770*/  ISETP.GE.U32.AND P0, PT, R11, 0x7, PT ;  /* 0x000000070b00780c */ /* 0x000fe40003f06070 */
[----:B------:R-:W-:-:S11]  /*0780*/  LOP3.LUT P1, RZ, R16, 0x7, RZ, 0xc0, !PT ;  /* 0x0000000710ff7812 */ /* 0x000fd6000782c0ff */
[----:B------:R-:W-:Y:S05]  /*0790*/  @!P0 BRA `(.L_x_8) ;  /* 0x0000000000388947 */ /* 0x000fea0003800000 */
[----:B------:R-:W-:-:S05]  /*07a0*/  IMAD.WIDE.U32 R6, R15, 0x4, R4 ;  /* 0x000000040f067825 */ /* 0x000fca00078e0004 */
[----:B------:R-:W2:Y:S04]  /*07b0*/  LDG.E R0, desc[UR8][R6.64] ;  /* 0x0000000806007981 */ /* 0x000ea8000c1e1900 */
[----:B------:R-:W2:Y:S04]  /*07c0*/  LDG.E R12, desc[UR8][R6.64+0x4] ;  /* 0x00000408060c7981 */ /* 0x000ea8000c1e1900 */
[----:B------:R-:W3:Y:S04]  /*07d0*/  LDG.E R17, desc[UR8][R6.64+0x8] ;  /* 0x0000080806117981 */ /* 0x000ee8000c1e1900 */
[----:B------:R-:W3:Y:S04]  /*07e0*/  LDG.E R14, desc[UR8][R6.64+0xc] ;  /* 0x00000c08060e7981 */ /* 0x000ee8000c1e1900 */
[----:B------:R-:W4:Y:S04]  /*07f0*/  LDG.E R19, desc[UR8][R6.64+0x10] ;  /* 0x0000100806137981 */ /* 0x000f28000c1e1900 */
[----:B------:R-:W4:Y:S04]  /*0800*/  LDG.E R21, desc[UR8][R6.64+0x14] ;  /* 0x0000140806157981 */ /* 0x000f28000c1e1900 */
[----:B------:R-:W5:Y:S04]  /*0810*/  LDG.E R23, desc[UR8][R6.64+0x18] ;  /* 0x0000180806177981 */ /* 0x000f68000c1e1900 */
[----:B------:R-:W5:Y:S01]  /*0820*/  LDG.E R22, desc[UR8][R6.64+0x1c] ;  /* 0x00001c0806167981 */ /* 0x000f62000c1e1900 */
[----:B------:R-:W-:Y:S01]  /*0830*/  VIADD R15, R15, 0x8 ;  /* 0x000000080f0f7836 */ /* 0x000fe20000000000 */
[----:B--2---:R-:W-:-:S04]  /*0840*/  FMNMX3 R0, |R0|, R13, |R12|, !PT ;  /* 0x0000000d00007276 */ /* 0x004fc8000780060c */
[----:B---3--:R-:W-:-:S04]  /*0850*/  FMNMX3 R0, |R17|, R0, |R14|, !PT ;  /* 0x0000000011007276 */ /* 0x008fc8000780060e */
[----:B----4-:R-:W-:-:S04]  /*0860*/  FMNMX3 R0, |R19|, R0, |R21|, !PT ;  /* 0x0000000013007276 */ /* 0x010fc80007800615 */
[----:B-----5:R-:W-:-:S07]  /*0870*/  FMNMX3 R13, |R23|, R0, |R22|, !PT ;  /* 0x00000000170d7276 */ /* 0x020fce0007800616 */
.L_x_8:
[----:B------:R-:W-:Y:S05]  /*0880*/  @!P1 BRA `(.L_x_7) ;  /* 0x0000000000589947 */ /* 0x000fea0003800000 */
[----:B------:R-:W-:Y:S02]  /*0890*/  ISETP.GE.U32.AND P0, PT, R10, 0x3, PT ;  /* 0x000000030a00780c */ /* 0x000fe40003f06070 */
[----:B------:R-:W-:-:S11]  /*08a0*/  ISETP.NE.AND P1, PT, R9, RZ, PT ;  /* 0x000000ff0900720c */ /* 0x000fd60003f25270 */
[----:B------:R-:W-:Y:S05]  /*08b0*/  @!P0 BRA `(.L_x_9) ;  /* 0x0000000000208947 */ /* 0x000fea0003800000 */
[----:B------:R-:W-:-:S05]  /*08c0*/  IMAD.WIDE.U32 R6, R15, 0x4, R4 ;  /* 0x000000040f067825 */ /* 0x000fca00078e0004 */
[----:B------:R-:W2:Y:S04]  /*08d0*/  LDG.E R0, desc[UR8][R6.64] ;  /* 0x0000000806007981 */ /* 0x000ea8000c1e1900 */
[----:B------:R-:W2:Y:S04]  /*08e0*/  LDG.E R12, desc[UR8][R6.64+0x4] ;  /* 0x00000408060c7981 */ /* 0x000ea8000c1e1900 */
[----:B------:R-:W3:Y:S04]  /*08f0*/  LDG.E R17, desc[UR8][R6.64+0x8] ;  /* 0x0000080806117981 */ /* 0x000ee8000c1e1900 */
[----:B------:R-:W3:Y:S01]  /*0900*/  LDG.E R14, desc[UR8][R6.64+0xc] ;  /* 0x00000c08060e7981 */ /* 0x000ee2000c1e1900 */
[----:B------:R-:W-:Y:S01]  /*0910*/  VIADD R15, R15, 0x4 ;  /* 0x000000040f0f7836 */ /* 0x000fe20000000000 */
[----:B--2---:R-:W-:-:S04]  /*0920*/  FMNMX3 R0, |R0|, R13, |R12|, !PT ;  /* 0x0000000d00007276 */ /* 0x004fc8000780060c */
[----:B---3--:R-:W-:-:S07]  /*0930*/  FMNMX3 R13, |R17|, R0, |R14|, !PT ;  /* 0x00000000110d7276 */ /* 0x008fce000780060e */
.L_x_9:
[----:B------:R-:W-:Y:S05]  /*0940*/  @!P1 BRA `(.L_x_7) ;  /* 0x0000000000289947 */ /* 0x000fea0003800000 */
[----:B------:R-:W-:-:S05]  /*0950*/  IMAD.WIDE.U32 R6, R15, 0x4, R4 ;  /* 0x000000040f067825 */ /* 0x000fca00078e0004 */
[----:B------:R-:W2:Y:S01]  /*0960*/  LDG.E R0, desc[UR8][R6.64] ;  /* 0x0000000806007981 */ /* 0x000ea2000c1e1900 */
[----:B------:R-:W-:Y:S02]  /*0970*/  ISETP.NE.AND P0, PT, R9, 0x1, PT ;  /* 0x000000010900780c */ /* 0x000fe40003f05270 */
[----:B--2---:R-:W-:-:S11]  /*0980*/  FMNMX R13, R13, |R0|, !PT ;  /* 0x400000000d0d7209 */ /* 0x004fd60007800000 */
[----:B------:R-:W-:Y:S05]  /*0990*/  @!P0 BRA `(.L_x_7) ;  /* 0x0000000000148947 */ /* 0x000fea0003800000 */
[----:B------:R-:W-:Y:S01]  /*09a0*/  ISETP.NE.AND P0, PT, R9, 0x2, PT ;  /* 0x000000020900780c */ /* 0x000fe20003f05270 */
[----:B------:R-:W2:-:S12]  /*09b0*/  LDG.E R0, desc[UR8][R6.64+0x4] ;  /* 0x0000040806007981 */ /* 0x000e98000c1e1900 */
[----:B------:R-:W3:Y:S01]  /*09c0*/  @P0 LDG.E R12, desc[UR8][R6.64+0x8] ;  /* 0x00000808060c0981 */ /* 0x000ee2000c1e1900 */
[----:B--2---:R-:W-:-:S04]  /*09d0*/  FMNMX R13, R13, |R0|, !PT ;  /* 0x400000000d0d7209 */ /* 0x004fc80007800000 */
[----:B---3--:R-:W-:-:S07]  /*09e0*/  @P0 FMNMX R13, R13, |R12|, !PT ;  /* 0x4000000c0d0d0209 */ /* 0x008fce0007800000 */
.L_x_7:
[----:B------:R-:W-:Y:S01]  /*09f0*/  ISETP.GE.U32.AND P0, PT, R18, 0x7, PT ;  /* 0x000000071200780c */ /* 0x000fe20003f06070 */
[----:B------:R-:W-:Y:S01]  /*0a00*/  HFMA2 R19, -RZ, RZ, 0, 0 ;  /* 0x00000000ff137431 */ /* 0x000fe200000001ff */
[----:B------:R-:W-:Y:S01]  /*0a10*/  MOV R12, R13 ;  /* 0x0000000d000c7202 */ /* 0x000fe20000000f00 */
[----:B------:R-:W-:Y:S02]  /*0a20*/  IMAD.MOV.U32 R14, RZ, RZ, RZ ;  /* 0x000000ffff0e7224 */ /* 0x000fe400078e00ff */
[----:B------:R-:W-:Y:S01]  /*0a30*/  IMAD.MOV.U32 R22, RZ, RZ, RZ ;  /* 0x000000ffff167224 */ /* 0x000fe200078e00ff */
[----:B------:R-:W-:-:S04]  /*0a40*/  LOP3.LUT R13, R12, 0xfe000000, RZ, 0xc0, !PT ;  /* 0xfe0000000c0d7812 */ /* 0x000fc800078ec0ff */
[----:B------:R-:W-:-:S05]  /*0a50*/  LOP3.LUT R15, R13, 0x7e800000, RZ, 0x3c, !PT ;  /* 0x7e8000000d0f7812 */ /* 0x000fca00078e3cff */
[----:B------:R-:W-:Y:S01]  /*0a60*/  FMUL R17, R15, R12 ;  /* 0x0000000c0f117220 */ /* 0x000fe20000400000 */
[----:B------:R-:W-:Y:S06]  /*0a70*/  @!P0 BRA `(.L_x_10) ;  /* 0x00000004001c8947 */ /* 0x000fec0003800000 */
[----:B------:R-:W-:Y:S01]  /*0a80*/  IMAD.MOV.U32 R14, RZ, RZ, RZ ;  /* 0x000000ffff0e7224 */ /* 0x000fe200078e00ff */
[----:B------:R-:W-:Y:S01]  /*0a90*/  MOV R19, RZ ;  /* 0x000000ff00137202 */ /* 0x000fe20000000f00 */
[----:B------:R-:W-:-:S07]  /*0aa0*/  IMAD.MOV.U32 R22, RZ, RZ, RZ ;  /* 0x000000ffff167224 */ /* 0x000fce00078e00ff */
.L_x_11:
[----:B------:R-:W-:-:S05]  /*0ab0*/  IMAD.WIDE.U32 R6, R19, 0x4, R4 ;  /* 0x0000000413067825 */ /* 0x000fca00078e0004 */
[----:B------:R-:W2:Y:S04]  /*0ac0*/  LDG.E R0, desc[UR8][R6.64] ;  /* 0x0000000806007981 */ /* 0x000ea8000c1e1900 */
[----:B------:R-:W3:Y:S04]  /*0ad0*/  LDG.E R28, desc[UR8][R6.64+0x4] ;  /* 0x00000408061c7981 */ /* 0x000ee8000c1e1900 */
[----:B------:R-:W4:Y:S01]  /*0ae0*/  LDG.E R26, desc[UR8][R6.64+0x8] ;  /* 0x00000808061a7981 */ /* 0x000f22000c1e1900 */
[----:B------:R-:W-:-:S03]  /*0af0*/  ISETP.NE.AND P5, PT, R19, R22, PT ;  /* 0x000000161300720c */ /* 0x000fc60003fa5270 */
[----:B------:R-:W5:Y:S01]  /*0b00*/  LDG.E R21, desc[UR8][R6.64+0xc] ;  /* 0x00000c0806157981 */ /* 0x000f62000c1e1900 */
[----:B------:R-:W-:Y:S01]  /*0b10*/  VIADD R24, R22, 0x1 ;  /* 0x0000000116187836 */ /* 0x000fe20000000000 */
[----:B------:R-:W-:Y:S02]  /*0b20*/  IADD3 R23, PT, PT, R19, 0x1, RZ ;  /* 0x0000000113177810 */ /* 0x000fe40007ffe0ff */
[----:B------:R-:W5:Y:S01]  /*0b30*/  LDG.E R29, desc[UR8][R6.64+0x1c] ;  /* 0x00001c08061d7981 */ /* 0x000f62000c1e1900 */
[----:B--2---:R-:W-:-:S05]  /*0b40*/  FMUL R0, R15, |R0| ;  /* 0x400000000f007220 */ /* 0x004fca0000400000 */
[----:B------:R-:W-:-:S13]  /*0b50*/  FSETP.NEU.OR P5, PT, R0, R17, P5 ;  /* 0x000000110000720b */ /* 0x000fda0002fad400 */
[----:B------:R-:W-:Y:S02]  /*0b60*/  @!P5 IMAD.MOV R24, RZ, RZ, R22 ;  /* 0x000000ffff18d224 */ /* 0x000fe400078e0216 */
[----:B---3--:R-:W-:Y:S02]  /*0b70*/  FMUL R22, R15, |R28| ;  /* 0x4000001c0f167220 */ /* 0x008fe40000400000 */
[----:B------:R-:W2:Y:S01]  /*0b80*/  LDG.E R28, desc[UR8][R6.64+0x10] ;  /* 0x00001008061c7981 */ /* 0x000ea2000c1e1900 */
[----:B------:R-:W-:-:S04]  /*0b90*/  ISETP.NE.AND P4, PT, R23, R24, PT ;  /* 0x000000181700720c */ /* 0x000fc80003f85270 */
[----:B------:R-:W-:Y:S01]  /*0ba0*/  FSETP.NEU.OR P4, PT, R22, R17, P4 ;  /* 0x000000111600720b */ /* 0x000fe2000278d400 */
[----:B------:R-:W-:-:S12]  /*0bb0*/  VIADD R23, R24, 0x1 ;  /* 0x0000000118177836 */ /* 0x000fd80000000000 */
[----:B------:R-:W-:Y:S01]  /*0bc0*/  @!P4 IADD3 R23, PT, PT, R24, RZ, RZ ;  /* 0x000000ff1817c210 */ /* 0x000fe20007ffe0ff */
[----:B------:R-:W-:-:S05]  /*0bd0*/  VIADD R24, R19, 0x2 ;  /* 0x0000000213187836 */ /* 0x000fca0000000000 */
[----:B------:R-:W-:Y:S02]  /*0be0*/  ISETP.NE.AND P3, PT, R24, R23, PT ;  /* 0x000000171800720c */ /* 0x000fe40003f65270 */
[----:B------:R-:W3:Y:S01]  /*0bf0*/  LDG.E R24, desc[UR8][R6.64+0x14] ;  /* 0x0000140806187981 */ /* 0x000ee2000c1e1900 */
[----:B----4-:R-:W-:-:S05]  /*0c00*/  FMUL R26, R15, |R26| ;  /* 0x4000001a0f1a7220 */ /* 0x010fca0000400000 */
[----:B------:R-:W-:Y:S02]  /*0c10*/  FSETP.NEU.OR P3, PT, R26, R17, P3 ;  /* 0x000000111a00720b */ /* 0x000fe40001f6d400 */
[----:B------:R-:W-:Y:S01]  /*0c20*/  IADD3 R25, PT, PT, R23, 0x1, RZ ;  /* 0x0000000117197810 */ /* 0x000fe20007ffe0ff */
[----:B-----5:R-:W-:-:S10]  /*0c30*/  FMUL R21, R15, |R21| ;  /* 0x400000150f157220 */ /* 0x020fd40000400000 */
[----:B------:R-:W-:Y:S01]  /*0c40*/  @!P3 IMAD.MOV R25, RZ, RZ, R23 ;  /* 0x000000ffff19b224 */ /* 0x000fe200078e0217 */
[----:B------:R-:W-:-:S04]  /*0c50*/  IADD3 R23, PT, PT, R19, 0x3, RZ ;  /* 0x0000000313177810 */ /* 0x000fc80007ffe0ff */
[----:B------:R-:W-:-:S04]  /*0c60*/  ISETP.NE.AND P2, PT, R23, R25, PT ;  /* 0x000000191700720c */ /* 0x000fc80003f45270 */
[----:B------:R-:W-:Y:S01]  /*0c70*/  FSETP.NEU.OR P2, PT, R21, R17, P2 ;  /* 0x000000111500720b */ /* 0x000fe2000174d400 */
[----:B------:R-:W-:Y:S02]  /*0c80*/  VIADD R27, R25, 0x1 ;  /* 0x00000001191b7836 */ /* 0x000fe40000000000 */
[----:B------:R-:W-:-:S10]  /*0c90*/  VIADD R23, R19, 0x4 ;  /* 0x0000000413177836 */ /* 0x000fd40000000000 */
[----:B------:R-:W-:-:S04]  /*0ca0*/  @!P2 IADD3 R27, PT, PT, R25, RZ, RZ ;  /* 0x000000ff191ba210 */ /* 0x000fc80007ffe0ff */
[----:B------:R-:W-:Y:S02]  /*0cb0*/  ISETP.NE.AND P0, PT, R23, R27, PT ;  /* 0x0000001b1700720c */ /* 0x000fe40003f05270 */
[----:B------:R-:W-:Y:S02]  /*0cc0*/  IADD3 R23, PT, PT, R27, 0x1, RZ ;  /* 0x000000011b177810 */ /* 0x000fe40007ffe0ff */
[----:B------:R-:W-:Y:S01]  /*0cd0*/  IADD3 R25, PT, PT, R19, 0x5, RZ ;  /* 0x0000000513197810 */ /* 0x000fe20007ffe0ff */
[----:B--2---:R-:W-:-:S05]  /*0ce0*/  FMUL R28, R15, |R28| ;  /* 0x4000001c0f1c7220 */ /* 0x004fca0000400000 */
[----:B------:R-:W-:-:S13]  /*0cf0*/  FSETP.NEU.OR P0, PT, R28, R17, P0 ;  /* 0x000000111c00720b */ /* 0x000fda000070d400 */
[----:B------:R-:W-:-:S05]  /*0d00*/  @!P0 IMAD.MOV R23, RZ, RZ, R27 ;  /* 0x000000ffff178224 */ /* 0x000fca00078e021b */
[----:B------:R-:W-:Y:S01]  /*0d10*/  ISETP.NE.AND P1, PT, R25, R23, PT ;  /* 0x000000171900720c */ /* 0x000fe20003f25270 */
[----:B---3--:R-:W-:Y:S02]  /*0d20*/  FMUL R25, R15, |R24| ;  /* 0x400000180f197220 */ /* 0x008fe40000400000 */
[----:B------:R-:W2:Y:S03]  /*0d30*/  LDG.E R24, desc[UR8][R6.64+0x18] ;  /* 0x0000180806187981 */ /* 0x000ea6000c1e1900 */
[----:B------:R-:W-:Y:S01]  /*0d40*/  FSETP.NEU.OR P1, PT, R25, R17, P1 ;  /* 0x000000111900720b */ /* 0x000fe20000f2d400 */
[----:B------:R-:W-:Y:S01]  /*0d50*/  @P5 FFMA R14, R0, R0, R14 ;  /* 0x00000000000e5223 */ /* 0x000fe2000000000e */
[----:B------:R-:W-:-:S11]  /*0d60*/  VIADD R0, R23, 0x1 ;  /* 0x0000000117007836 */ /* 0x000fd60000000000 */
[----:B------:R-:W-:Y:S01]  /*0d70*/  @!P1 IADD3 R0, PT, PT, R23, RZ, RZ ;  /* 0x000000ff17009210 */ /* 0x000fe20007ffe0ff */
[----:B------:R-:W-:-:S05]  /*0d80*/  VIADD R23, R19, 0x6 ;  /* 0x0000000613177836 */ /* 0x000fca0000000000 */
[----:B------:R-:W-:Y:S01]  /*0d90*/  ISETP.NE.AND P5, PT, R23, R0, PT ;  /* 0x000000001700720c */ /* 0x000fe20003fa5270 */
[----:B------:R-:W-:Y:S01]  /*0da0*/  @P4 FFMA R14, R22, R22, R14 ;  /* 0x00000016160e4223 */ /* 0x000fe2000000000e */
[----:B------:R-:W-:-:S03]  /*0db0*/  IADD3 R27, PT, PT, R19, 0x7, RZ ;  /* 0x00000007131b7810 */ /* 0x000fc60007ffe0ff */
[----:B------:R-:W-:Y:S01]  /*0dc0*/  @P3 FFMA R14, R26, R26, R14 ;  /* 0x0000001a1a0e3223 */ /* 0x000fe2000000000e */
[----:B------:R-:W-:Y:S02]  /*0dd0*/  VIADD R19, R19, 0x8 ;  /* 0x0000000813137836 */ /* 0x000fe40000000000 */
[----:B------:R-:W-:Y:S01]  /*0de0*/  FMUL R29, R15, |R29| ;  /* 0x4000001d0f1d7220 */ /* 0x000fe20000400000 */
[----:B------:R-:W-:-:S04]  /*0df0*/  @P2 FFMA R14, R21, R21, R14 ;  /* 0x00000015150e2223 */ /* 0x000fc8000000000e */
[----:B------:R-:W-:Y:S01]  /*0e00*/  @P0 FFMA R14, R28, R28, R14 ;  /* 0x0000001c1c0e0223 */ /* 0x000fe2000000000e */
[----:B------:R-:W-:-:S03]  /*0e10*/  ISETP.NE.AND P0, PT, R19, R8, PT ;  /* 0x000000081300720c */ /* 0x000fc60003f05270 */
[----:B------:R-:W-:Y:S01]  /*0e20*/  @P1 FFMA R14, R25, R25, R14 ;  /* 0x00000019190e1223 */ /* 0x000fe2000000000e */
[----:B--2---:R-:W-:-:S05]  /*0e30*/  FMUL R23, R15, |R24| ;  /* 0x400000180f177220 */ /* 0x004fca0000400000 */
[----:B------:R-:W-:Y:S02]  /*0e40*/  FSETP.NEU.OR P5, PT, R23, R17, P5 ;  /* 0x000000111700720b */ /* 0x000fe40002fad400 */
[----:B------:R-:W-:-:S11]  /*0e50*/  IADD3 R24, PT, PT, R0, 0x1, RZ ;  /* 0x0000000100187810 */ /* 0x000fd60007ffe0ff */
[----:B------:R-:W-:-:S05]  /*0e60*/  @!P5 IMAD.MOV R24, RZ, RZ, R0 ;  /* 0x000000ffff18d224 */ /* 0x000fca00078e0200 */
[----:B------:R-:W-:-:S04]  /*0e70*/  ISETP.NE.AND P3, PT, R27, R24, PT ;  /* 0x000000181b00720c */ /* 0x000fc80003f65270 */
[----:B------:R-:W-:Y:S01]  /*0e80*/  FSETP.NEU.OR P3, PT, R29, R17, P3 ;  /* 0x000000111d00720b */ /* 0x000fe20001f6d400 */
[----:B------:R-:W-:Y:S01]  /*0e90*/  @P5 FFMA R14, R23, R23, R14 ;  /* 0x00000017170e5223 */ /* 0x000fe2000000000e */
[----:B------:R-:W-:-:S11]  /*0ea0*/  IADD3 R22, PT, PT, R24, 0x1, RZ ;  /* 0x0000000118167810 */ /* 0x000fd60007ffe0ff */
[----:B------:R-:W-:Y:S01]  /*0eb0*/  @P3 FFMA R14, R29, R29, R14 ;  /* 0x0000001d1d0e3223 */ /* 0x000fe2000000000e */
[----:B------:R-:W-:Y:S01]  /*0ec0*/  @!P3 IMAD.MOV R22, RZ, RZ, R24 ;  /* 0x000000ffff16b224 */ /* 0x000fe200078e0218 */
[----:B------:R-:W-:Y:S06]  /*0ed0*/  @P0 BRA `(.L_x_11) ;  /* 0xfffffff800f40947 */ /* 0x000fec000383ffff */
[----:B------:R-:W-:-:S07]  /*0ee0*/  MOV R19, R8 ;  /* 0x0000000800137202 */ /* 0x000fce0000000f00 */
.L_x_10:
[----:B------:R-:W-:-:S13]  /*0ef0*/  ISETP.NE.AND P0, PT, R20, RZ, PT ;  /* 0x000000ff1400720c */ /* 0x000fda0003f05270 */
[----:B------:R-:W-:Y:S05]  /*0f00*/  @!P0 BRA `(.L_x_12) ;  /* 0x0000000400308947 */ /* 0x000fea0003800000 */
[----:B------:R-:W0:Y:S01]  /*0f10*/  LDC R0, c[0x0][0x390] ;  /* 0x0000e400ff007b82 */ /* 0x000e220000000800 */
[----:B------:R-:W-:-:S05]  /*0f20*/  VIADD R6, R20, 0xffffffff ;  /* 0xffffffff14067836 */ /* 0x000fca0000000000 */
[----:B------:R-:W-:-:S13]  /*0f30*/  ISETP.GE.U32.AND P0, PT, R6, 0x3, PT ;  /* 0x000000030600780c */ /* 0x000fda0003f06070 */
[----:B------:R-:W-:Y:S05]  /*0f40*/  @!P0 BRA `(.L_x_13) ;  /* 0x0000000000848947 */ /* 0x000fea0003800000 */
[----:B------:R-:W-:-:S05]  /*0f50*/  IMAD.WIDE.U32 R6, R19, 0x4, R4 ;  /* 0x0000000413067825 */ /* 0x000fca00078e0004 */
[----:B------:R-:W2:Y:S04]  /*0f60*/  LDG.E R28, desc[UR8][R6.64] ;  /* 0x00000008061c7981 */ /* 0x000ea8000c1e1900 */
[----:B------:R-:W3:Y:S04]  /*0f70*/  LDG.E R23, desc[UR8][R6.64+0x4] ;  /* 0x0000040806177981 */ /* 0x000ee8000c1e1900 */
[----:B------:R-:W4:Y:S04]  /*0f80*/  LDG.E R24, desc[UR8][R6.64+0x8] ;  /* 0x0000080806187981 */ /* 0x000f28000c1e1900 */
[----:B------:R1:W5:Y:S01]  /*0f90*/  LDG.E R26, desc[UR8][R6.64+0xc] ;  /* 0x00000c08061a7981 */ /* 0x000362000c1e1900 */
[----:B------:R-:W-:-:S02]  /*0fa0*/  ISETP.NE.AND P0, PT, R19, R22, PT ;  /* 0x000000161300720c */ /* 0x000fc40003f05270 */
[----:B------:R-:W-:Y:S01]  /*0fb0*/  IADD3 R25, PT, PT, R22, 0x1, RZ ;  /* 0x0000000116197810 */ /* 0x000fe20007ffe0ff */
[----:B-1----:R-:W-:Y:S02]  /*0fc0*/  VIADD R7, R19, 0x2 ;  /* 0x0000000213077836 */ /* 0x002fe40000000000 */
[C---:B--2---:R-:W-:Y:S01]  /*0fd0*/  FMUL R21, R15.reuse, |R28| ;  /* 0x4000001c0f157220 */ /* 0x044fe20000400000 */
[----:B---3--:R-:W-:-:S04]  /*0fe0*/  FMUL R23, R15, |R23| ;  /* 0x400000170f177220 */ /* 0x008fc80000400000 */
[----:B------:R-:W-:Y:S01]  /*0ff0*/  FSETP.NEU.OR P0, PT, R21, R17, P0 ;  /* 0x000000111500720b */ /* 0x000fe2000070d400 */
[----:B-----5:R-:W-:-:S12]  /*1000*/  FMUL R27, R15, |R26| ;  /* 0x4000001a0f1b7220 */ /* 0x020fd80000400000 */
[----:B------:R-:W-:Y:S01]  /*1010*/  @!P0 IMAD.MOV R25, RZ, RZ, R22 ;  /* 0x000000ffff198224 */ /* 0x000fe200078e0216 */
[----:B------:R-:W-:Y:S01]  /*1020*/  IADD3 R22, PT, PT, R19, 0x1, RZ ;  /* 0x0000000113167810 */ /* 0x000fe20007ffe0ff */
[----:B------:R-:W-:-:S03]  /*1030*/  @P0 FFMA R14, R21, R21, R14 ;  /* 0x00000015150e0223 */ /* 0x000fc6000000000e */
[----:B------:R-:W-:Y:S01]  /*1040*/  ISETP.NE.AND P1, PT, R22, R25, PT ;  /* 0x000000191600720c */ /* 0x000fe20003f25270 */
[----:B------:R-:W-:-:S03]  /*1050*/  VIADD R22, R25, 0x1 ;  /* 0x0000000119167836 */ /* 0x000fc60000000000 */
[----:B------:R-:W-:-:S13]  /*1060*/  FSETP.NEU.OR P1, PT, R23, R17, P1 ;  /* 0x000000111700720b */ /* 0x000fda0000f2d400 */
[----:B------:R-:W-:Y:S01]  /*1070*/  @!P1 IADD3 R22, PT, PT, R25, RZ, RZ ;  /* 0x000000ff19169210 */ /* 0x000fe20007ffe0ff */
[----:B----4-:R-:W-:Y:S01]  /*1080*/  FMUL R25, R15, |R24| ;  /* 0x400000180f197220 */ /* 0x010fe20000400000 */
[----:B------:R-:W-:Y:S02]  /*1090*/  @P1 FFMA R14, R23, R23, R14 ;  /* 0x00000017170e1223 */ /* 0x000fe4000000000e */
[----:B------:R-:W-:Y:S02]  /*10a0*/  ISETP.NE.AND P2, PT, R7, R22, PT ;  /* 0x000000160700720c */ /* 0x000fe40003f45270 */
[----:B------:R-:W-:Y:S02]  /*10b0*/  IADD3 R6, PT, PT, R22, 0x1, RZ ;  /* 0x0000000116067810 */ /* 0x000fe40007ffe0ff */
[----:B------:R-:W-:Y:S02]  /*10c0*/  FSETP.NEU.OR P2, PT, R25, R17, P2 ;  /* 0x000000111900720b */ /* 0x000fe4000174d400 */
[----:B------:R-:W-:-:S02]  /*10d0*/  IADD3 R7, PT, PT, R19, 0x3, RZ ;  /* 0x0000000313077810 */ /* 0x000fc40007ffe0ff */
[----:B------:R-:W-:-:S09]  /*10e0*/  IADD3 R19, PT, PT, R19, 0x4, RZ ;  /* 0x0000000413137810 */ /* 0x000fd20007ffe0ff */
[----:B------:R-:W-:Y:S02]  /*10f0*/  @!P2 IMAD.MOV R6, RZ, RZ, R22 ;  /* 0x000000ffff06a224 */ /* 0x000fe400078e0216 */
[----:B------:R-:W-:Y:S02]  /*1100*/  @P2 FFMA R14, R25, R25, R14 ;  /* 0x00000019190e2223 */ /* 0x000fe4000000000e */
[----:B------:R-:W-:Y:S01]  /*1110*/  VIADD R22, R6, 0x1 ;  /* 0x0000000106167836 */ /* 0x000fe20000000000 */
[----:B------:R-:W-:-:S04]  /*1120*/  ISETP.NE.AND P3, PT, R7, R6, PT ;  /* 0x000000060700720c */ /* 0x000fc80003f65270 */
[----:B------:R-:W-:-:S13]  /*1130*/  FSETP.NEU.OR P3, PT, R27, R17, P3 ;  /* 0x000000111b00720b */ /* 0x000fda0001f6d400 */
[----:B------:R-:W-:Y:S01]  /*1140*/  @P3 FFMA R14, R27, R27, R14 ;  /* 0x0000001b1b0e3223 */ /* 0x000fe2000000000e */
[----:B------:R-:W-:-:S07]  /*1150*/  @!P3 IMAD.MOV R22, RZ, RZ, R6 ;  /* 0x000000ffff16b224 */ /* 0x000fce00078e0206 */
.L_x_13:
[----:B0-----:R-:W-:-:S13]  /*1160*/  LOP3.LUT P0, R6, R0, 0x3, RZ, 0xc0, !PT ;  /* 0x0000000300067812 */ /* 0x001fda000780c0ff */
[----:B------:R-:W-:Y:S05]  /*1170*/  @!P0 BRA `(.L_x_12) ;  /* 0x0000000000948947 */ /* 0x000fea0003800000 */
[----:B------:R-:W-:-:S13]  /*1180*/  ISETP.NE.AND P3, PT, R6, 0x1, PT ;  /* 0x000000010600780c */ /* 0x000fda0003f65270 */
[----:B------:R-:W-:-:S05]  /*1190*/  @P3 IMAD.WIDE.U32 R6, R19, 0x4, R4 ;  /* 0x0000000413063825 */ /* 0x000fca00078e0004 */
[----:B------:R-:W2:Y:S01]  /*11a0*/  @P3 LDG.E R24, desc[UR8][R6.64] ;  /* 0x0000000806183981 */ /* 0x000ea2000c1e1900 */
[----:B------:R-:W-:-:S03]  /*11b0*/  LOP3.LUT R0, R0, 0x1, RZ, 0xc0, !PT ;  /* 0x0000000100007812 */ /* 0x000fc600078ec0ff */
[----:B------:R-:W3:Y:S01]  /*11c0*/  @P3 LDG.E R26, desc[UR8][R6.64+0x4] ;  /* 0x00000408061a3981 */ /* 0x000ee2000c1e1900 */
[----:B------:R-:W-:Y:S02]  /*11d0*/  ISETP.NE.U32.AND P2, PT, R0, 0x1, PT ;  /* 0x000000010000780c */ /* 0x000fe40003f45070 */
[C---:B------:R-:W-:Y:S02]  /*11e0*/  @P3 ISETP.NE.AND P0, PT, R19.reuse, R22, PT ;  /* 0x000000161300320c */ /* 0x040fe40003f05270 */
[C---:B------:R-:W-:Y:S01]  /*11f0*/  @P3 IADD3 R23, PT, PT, R19.reuse, 0x1, RZ ;  /* 0x0000000113173810 */ /* 0x040fe20007ffe0ff */
[----:B------:R-:W-:-:S08]  /*1200*/  @P3 VIADD R19, R19, 0x2 ;  /* 0x0000000213133836 */ /* 0x000fd00000000000 */
[----:B------:R-:W-:-:S06]  /*1210*/  @!P2 IMAD.WIDE.U32 R4, R19, 0x4, R4 ;  /* 0x000000041304a825 */ /* 0x000fcc00078e0004 */
[----:B------:R-:W4:Y:S01]  /*1220*/  @!P2 LDG.E R4, desc[UR8][R4.64] ;  /* 0x000000080404a981 */ /* 0x000f22000c1e1900 */
[----:B------:R-:W-:Y:S02]  /*1230*/  @P3 IADD3 R0, PT, PT, R22, 0x1, RZ ;  /* 0x0000000116003810 */ /* 0x000fe40007ffe0ff */
[----:B------:R-:W-:Y:S02]  /*1240*/  PLOP3.LUT P4, PT, PT, PT, PT, 0x8, 0x80 ;  /* 0x000000000080781c */ /* 0x000fe40003f8e170 */
[----:B------:R-:W-:Y:S01]  /*1250*/  PLOP3.LUT P5, PT, PT, PT, PT, 0x8, 0x80 ;  /* 0x000000000080781c */ /* 0x000fe20003fae170 */
[C---:B--2---:R-:W-:Y:S01]  /*1260*/  @P3 FMUL R21, R15.reuse, |R24| ;  /* 0x400000180f153220 */ /* 0x044fe20000400000 */
[----:B---3--:R-:W-:-:S04]  /*1270*/  @P3 FMUL R7, R15, |R26| ;  /* 0x4000001a0f073220 */ /* 0x008fc80000400000 */
[----:B------:R-:W-:Y:S02]  /*1280*/  @P3 FSETP.NEU.OR P1, PT, R21, R17, P0 ;  /* 0x000000111500320b */ /* 0x000fe4000072d400 */
[----:B------:R-:W-:Y:S02]  /*1290*/  PLOP3.LUT P0, PT, PT, PT, PT, 0x80, 0x8 ;  /* 0x000000000008781c */ /* 0x000fe40003f0f070 */
[----:B------:R-:W-:Y:S02]  /*12a0*/  @P3 PLOP3.LUT P0, PT, P1, PT, PT, 0x80, 0x8 ;  /* 0x000000000008381c */ /* 0x000fe40000f0f070 */
[----:B------:R-:W-:-:S11]  /*12b0*/  @P3 PLOP3.LUT P4, PT, P1, PT, PT, 0x80, 0x8 ;  /* 0x000000000008381c */ /* 0x000fd60000f8f070 */
[----:B------:R-:W-:Y:S02]  /*12c0*/  @!P0 IMAD.MOV R0, RZ, RZ, R22 ;  /* 0x000000ffff008224 */ /* 0x000fe400078e0216 */
[----:B----4-:R-:W-:Y:S01]  /*12d0*/  @!P2 FMUL R15, R15, |R4| ;  /* 0x400000040f0fa220 */ /* 0x010fe20000400000 */
[----:B------:R-:W-:Y:S02]  /*12e0*/  @P4 FFMA R14, R21, R21, R14 ;  /* 0x00000015150e4223 */ /* 0x000fe4000000000e */
[----:B------:R-:W-:Y:S02]  /*12f0*/  @P3 ISETP.NE.AND P0, PT, R23, R0, PT ;  /* 0x000000001700320c */ /* 0x000fe40003f05270 */
[----:B------:R-:W-:Y:S02]  /*1300*/  @P3 IADD3 R4, PT, PT, R0, 0x1, RZ ;  /* 0x0000000100043810 */ /* 0x000fe40007ffe0ff */
[----:B------:R-:W-:Y:S02]  /*1310*/  @P3 FSETP.NEU.OR P1, PT, R7, R17, P0 ;  /* 0x000000110700320b */ /* 0x000fe4000072d400 */
[----:B------:R-:W-:-:S02]  /*1320*/  PLOP3.LUT P0, PT, PT, PT, PT, 0x80, 0x8 ;  /* 0x000000000008781c */ /* 0x000fc40003f0f070 */
[----:B------:R-:W-:Y:S02]  /*1330*/  @P3 PLOP3.LUT P0, PT, P1, PT, PT, 0x80, 0x8 ;  /* 0x000000000008381c */ /* 0x000fe40000f0f070 */
[----:B------:R-:W-:Y:S02]  /*1340*/  @P3 PLOP3.LUT P5, PT, P1, PT, PT, 0x80, 0x8 ;  /* 0x000000000008381c */ /* 0x000fe40000faf070 */
[----:B------:R-:W-:-:S09]  /*1350*/  FSETP.NEU.OR P1, PT, R15, R17, P2 ;  /* 0x000000110f00720b */ /* 0x000fd2000172d400 */
[----:B------:R-:W-:Y:S02]  /*1360*/  @!P0 IMAD.MOV R4, RZ, RZ, R0 ;  /* 0x000000ffff048224 */ /* 0x000fe400078e0200 */
[----:B------:R-:W-:-:S03]  /*1370*/  @P5 FFMA R14, R7, R7, R14 ;  /* 0x00000007070e5223 */ /* 0x000fc6000000000e */
[----:B------:R-:W-:Y:S01]  /*1380*/  @P3 MOV R22, R4 ;  /* 0x0000000400163202 */ /* 0x000fe20000000f00 */
[----:B------:R-:W-:-:S03]  /*1390*/  @!P2 FFMA R15, R15, R15, R14 ;  /* 0x0000000f0f0fa223 */ /* 0x000fc6000000000e */
[----:B------:R-:W-:-:S04]  /*13a0*/  @!P2 ISETP.NE.AND P0, PT, R19, R22, PT ;  /* 0x000000161300a20c */ /* 0x000fc80003f05270 */
[----:B------:R-:W-:-:S05]  /*13b0*/  @!P1 FSEL R15, R15, R14, P0 ;  /* 0x0000000e0f0f9208 */ /* 0x000fca0000000000 */
[----:B------:R-:W-:-:S07]  /*13c0*/  @!P2 IMAD.MOV.U32 R14, RZ, RZ, R15 ;  /* 0x000000ffff0ea224 */ /* 0x000fce00078e000f */
.L_x_12:
[----:B------:R-:W-:-:S04]  /*13d0*/  FFMA R5, R17, R17, R14 ;  /* 0x0000001111057223 */ /* 0x000fc8000000000e */
[----:B------:R0:W1:Y:S01]  /*13e0*/  MUFU.RSQ R4, R5 ;  /* 0x0000000500047308 */ /* 0x0000620000001400 */
[----:B------:R-:W-:-:S04]  /*13f0*/  IADD3 R0, PT, PT, R5, -0xd000000, RZ ;  /* 0xf300000005007810 */ /* 0x000fc80007ffe0ff */
[----:B------:R-:W-:-:S13]  /*1400*/  ISETP.GT.U32.AND P0, PT, R0, 0x727fffff, PT ;  /* 0x727fffff0000780c */ /* 0x000fda0003f04070 */
[----:B01----:R-:W-:Y:S05]  /*1410*/  @!P0 BRA `(.L_x_14) ;  /* 0x0000000000108947 */ /* 0x003fea0003800000 */
[----:B------:R-:W-:Y:S01]  /*1420*/  IMAD.MOV.U32 R0, RZ, RZ, R5 ;  /* 0x000000ffff007224 */ /* 0x000fe200078e0005 */
[----:B------:R-:W-:-:S07]  /*1430*/  MOV R4, 0x1450 ;  /* 0x0000145000047802 */ /* 0x000fce0000000f00 */
[----:B------:R-:W-:Y:S05]  /*1440*/  CALL.REL.NOINC `($__internal_0_$__cuda_sm20_sqrt_rn_f32_slowpath) ;  /* 0x0000000c007c7944 */ /* 0x000fea0003c00000 */
[----:B------:R-:W-:Y:S05]  /*1450*/  BRA `(.L_x_15) ;  /* 0x0000000000107947 */ /* 0x000fea0003800000 */
.L_x_14:
[----:B------:R-:W-:Y:S01]  /*1460*/  FMUL.FTZ R0, R5, R4 ;  /* 0x0000000405007220 */ /* 0x000fe20000410000 */
[----:B------:R-:W-:-:S03]  /*1470*/  FMUL.FTZ R4, R4, 0.5 ;  /* 0x3f00000004047820 */ /* 0x000fc60000410000 */
[----:B------:R-:W-:-:S04]  /*1480*/  FFMA R5, -R0, R0, R5 ;  /* 0x0000000000057223 */ /* 0x000fc80000000105 */
[----:B------:R-:W-:-:S07]  /*1490*/  FFMA R0, R5, R4, R0 ;  /* 0x0000000405007223 */ /* 0x000fce0000000000 */
.L_x_15:
[----:B------:R-:W0:Y:S01]  /*14a0*/  LDCU.64 UR6, c[0x0][0x388] ;  /* 0x00007100ff0677ac */ /* 0x000e220008000a00 */
[----:B------:R-:W-:Y:S02]  /*14b0*/  FSETP.NEU.AND P0, PT, R14, RZ, PT ;  /* 0x000000ff0e00720b */ /* 0x000fe40003f0d000 */
[----:B------:R-:W-:Y:S01]  /*14c0*/  IADD3 R13, PT, PT, R13, 0x800000, RZ ;  /* 0x008000000d0d7810 */ /* 0x000fe20007ffe0ff */
[----:B------:R-:W1:Y:S01]  /*14d0*/  LDCU.64 UR10, c[0x0][0x398] ;  /* 0x00007300ff0a77ac */ /* 0x000e620008000a00 */
[----:B------:R-:W-:-:S03]  /*14e0*/  FSETP.NEU.AND P1, PT, R12, +INF , PT ;  /* 0x7f8000000c00780b */ /* 0x000fc60003f2d000 */
[----:B------:R-:W-:-:S06]  /*14f0*/  FMUL R13, R13, R0 ;  /* 0x000000000d0d7220 */ /* 0x000fcc0000400000 */
[----:B------:R-:W-:Y:S01]  /*1500*/  @P0 FSEL R12, R12, R13, !P1 ;  /* 0x0000000d0c0c0208 */ /* 0x000fe20004800000 */
[----:B0-----:R-:W-:-:S04]  /*1510*/  ULEA UR6, UP0, UR4, UR6, 0x2 ;  /* 0x0000000604067291 */ /* 0x001fc8000f8010ff */
[----:B------:R-:W-:Y:S02]  /*1520*/  ULEA.HI.X UR7, UR4, UR7, UR5, 0x2, UP0 ;  /* 0x0000000704077291 */ /* 0x000fe400080f1405 */
[----:B------:R-:W-:Y:S01]  /*1530*/  IMAD.U32 R4, RZ, RZ, UR6 ;  /* 0x00000006ff047e24 */ /* 0x000fe2000f8e00ff */
[----:B------:R-:W-:-:S03]  /*1540*/  UIADD3 UR4, UP0, UPT, UR4, 0x1, URZ ;  /* 0x0000000104047890 */ /* 0x000fc6000ff1e0ff */
[----:B------:R-:W-:Y:S01]  /*1550*/  MOV R5, UR7 ;  /* 0x0000000700057c02 */ /* 0x000fe20008000f00 */
[----:B------:R-:W-:Y:S02]  /*1560*/  UIADD3.X UR5, UPT, UPT, URZ, UR5, URZ, UP0, !UPT ;  /* 0x00000005ff057290 */ /* 0x000fe400087fe4ff */
[----:B-1----:R-:W-:Y:S02]  /*1570*/  UISETP.GE.U32.AND UP0, UPT, UR4, UR10, UPT ;  /* 0x0000000a0400728c */ /* 0x002fe4000bf06070 */
[----:B------:R0:W-:Y:S02]  /*1580*/  STG.E desc[UR8][R4.64], R12 ;  /* 0x0000000c04007986 */ /* 0x0001e4000c101908 */
[----:B------:R-:W-:-:S09]  /*1590*/  UISETP.GE.U32.AND.EX UP0, UPT, UR5, UR11, UPT, UP0 ;  /* 0x0000000b0500728c */ /* 0x000fd2000bf06100 */
[----:B------:R-:W-:Y:S05]  /*15a0*/  BRA.U !UP0, `(.L_x_16) ;  /* 0xffffffed08a07547 */ /* 0x000fea000b83ffff */
[----:B------:R-:W-:Y:S05]  /*15b0*/  EXIT ;  /* 0x000000000000794d */ /* 0x000fea0003800000 */
.L_x_0:
[----:B------:R-:W-:Y:S01]  /*15c0*/  UISETP.GE.U32.AND UP0, UPT, UR6, 0x10, UPT ;  /* 0x000000100600788c */ /* 0x000fe2000bf06070 */
[----:B------:R-:W-:Y:S01]  /*15d0*/  HFMA2 R0, -RZ, RZ, 0, 0 ;  /* 0x00000000ff007431 */ /* 0x000fe200000001ff */
[----:B------:R-:W-:Y:S01]  /*15e0*/  ULOP3.LUT UR5, UR6, 0xf, URZ, 0xc0, !UPT ;  /* 0x0000000f06057892 */ /* 0x000fe2000f8ec0ff */
[----:B------:R-:W-:Y:S01]  /*15f0*/  IMAD.MOV.U32 R3, RZ, RZ, RZ ;  /* 0x000000ffff037224 */ /* 0x000fe200078e00ff */
[----:B------:R-:W-:-:S04]  /*1600*/  UISETP.GE.U32.AND.EX UP0, UPT, UR7, URZ, UPT, UP0 ;  /* 0x000000ff0700728c */ /* 0x000fc8000bf06100 */
[----:B------:R-:W-:-:S04]  /*1610*/  ISETP.NE.U32.AND P1, PT, RZ, UR5, PT ;  /* 0x00000005ff007c0c */ /* 0x000fc8000bf25070 */
[----:B------:R-:W-:Y:S01]  /*1620*/  ISETP.NE.AND.EX P1, PT, RZ, RZ, PT, P1 ;  /* 0x000000ffff00720c */ /* 0x000fe20003f25310 */
[----:B------:R-:W-:-:S12]  /*1630*/  BRA.U !UP0, `(.L_x_17) ;  /* 0x0000000508507547 */ /* 0x000fd8000b800000 */
[----:B------:R-:W0:Y:S01]  /*1640*/  LDC R0, c[0x0][0x39c] ;  /* 0x0000e700ff007b82 */ /* 0x000e220000000800 */
[----:B------:R-:W-:Y:S01]  /*1650*/  ULOP3.LUT UR4, UR6, 0xfffffff0, URZ, 0xc0, !UPT ;  /* 0xfffffff006047892 */ /* 0x000fe2000f8ec0ff */
[----:B------:R-:W-:Y:S01]  /*1660*/  CS2R R8, SRZ ;  /* 0x0000000000087805 */ /* 0x000fe2000001ff00 */
[----:B------:R-:W1:Y:S04]  /*1670*/  LDCU.64 UR10, c[0x0][0x388] ;  /* 0x00007100ff0a77ac */ /* 0x000e680008000a00 */
[----:B------:R-:W-:Y:S01]  /*1680*/  IMAD.U32 R3, RZ, RZ, UR4 ;  /* 0x00000004ff037e24 */ /* 0x000fe2000f8e00ff */
[----:B------:R-:W2:Y:S06]  /*1690*/  LDC.64 R4, c[0x0][0x380] ;  /* 0x0000e000ff047b82 */ /* 0x000eac0000000a00 */
.L_x_18:
[----:B---3--:R-:W-:-:S04]  /*16a0*/  IMAD R7, R8, R2, RZ ;  /* 0x0000000208077224 */ /* 0x008fc800078e02ff */
[----:B--2---:R-:W-:-:S05]  /*16b0*/  IMAD.WIDE R6, R7, 0x4, R4 ;  /* 0x0000000407067825 */ /* 0x004fca00078e0204 */
[----:B------:R-:W2:Y:S01]  /*16c0*/  LDG.E R10, desc[UR8][R6.64] ;  /* 0x00000008060a7981 */ /* 0x000ea2000c1e1900 */
[C---:B------:R-:W-:Y:S02]  /*16d0*/  SHF.L.U32 R13, R8.reuse, 0x2, RZ ;  /* 0x00000002080d7819 */ /* 0x040fe400000006ff */
[----:B------:R-:W-:Y:S02]  /*16e0*/  SHF.L.U64.HI R16, R8, 0x2, R9 ;  /* 0x0000000208107819 */ /* 0x000fe40000010209 */
[----:B-1----:R-:W-:-:S04]  /*16f0*/  IADD3 R14, P0, PT, R13, UR10, RZ ;  /* 0x0000000a0d0e7c10 */ /* 0x002fc8000ff1e0ff */
[----:B------:R-:W-:Y:S01]  /*1700*/  IADD3.X R15, PT, PT, R16, UR11, RZ, P0, !PT ;  /* 0x0000000b100f7c10 */ /* 0x000fe200087fe4ff */
[----:B--2---:R-:W-:Y:S01]  /*1710*/  FADD R17, |R10|, -RZ ;  /* 0x800000ff0a117221 */ /* 0x004fe20000000200 */
[----:B------:R-:W-:-:S04]  /*1720*/  IMAD.WIDE R10, R2, 0x4, R6 ;  /* 0x00000004020a7825 */ /* 0x000fc800078e0206 */
[----:B------:R1:W-:Y:S04]  /*1730*/  STG.E desc[UR8][R14.64], R17 ;  /* 0x000000110e007986 */ /* 0x0003e8000c101908 */
[----:B------:R-:W2:Y:S01]  /*1740*/  LDG.E R12, desc[UR8][R10.64] ;  /* 0x000000080a0c7981 */ /* 0x000ea2000c1e1900 */
[----:B------:R-:W-:Y:S02]  /*1750*/  LOP3.LUT R13, R13, 0xffffffc0, RZ, 0xc0, !PT ;  /* 0xffffffc00d0d7812 */ /* 0x000fe400078ec0ff */
[----:B------:R-:W-:Y:S02]  /*1760*/  LOP3.LUT R16, R16, 0x3, RZ, 0xc0, !PT ;  /* 0x0000000310107812 */ /* 0x000fe400078ec0ff */
[----:B------:R-:W-:-:S04]  /*1770*/  IADD3 R6, P0, PT, R13, UR10, RZ ;  /* 0x0000000a0d067c10 */ /* 0x000fc8000ff1e0ff */
[----:B------:R-:W-:Y:S01]  /*1780*/  IADD3.X R7, PT, PT, R16, UR11, RZ, P0, !PT ;  /* 0x0000000b10077c10 */ /* 0x000fe200087fe4ff */
[----:B--2---:R-:W-:Y:S01]  /*1790*/  FADD R19, |R12|, -RZ ;  /* 0x800000ff0c137221 */ /* 0x004fe20000000200 */
[----:B------:R-:W-:-:S04]  /*17a0*/  IMAD.WIDE R12, R2, 0x4, R10 ;  /* 0x00000004020c7825 */ /* 0x000fc800078e020a */
[----:B------:R2:W-:Y:S04]  /*17b0*/  STG.E desc[UR8][R6.64+0x4], R19 ;  /* 0x0000041306007986 */ /* 0x0005e8000c101908 */
[----:B------:R-:W3:Y:S01]  /*17c0*/  LDG.E R16, desc[UR8][R12.64] ;  /* 0x000000080c107981 */ /* 0x000ee2000c1e1900 */
[----:B-1----:R-:W-:-:S04]  /*17d0*/  IMAD.WIDE R14, R2, 0x4, R12 ;  /* 0x00000004020e7825 */ /* 0x002fc800078e020c */
[----:B---3--:R-:W-:-:S05]  /*17e0*/  FADD R21, |R16|, -RZ ;  /* 0x800000ff10157221 */ /* 0x008fca0000000200 */
[----:B------:R1:W-:Y:S04]  /*17f0*/  STG.E desc[UR8][R6.64+0x8], R21 ;  /* 0x0000081506007986 */ /* 0x0003e8000c101908 */
[----:B------:R-:W3:Y:S02]  /*1800*/  LDG.E R10, desc[UR8][R14.64] ;  /* 0x000000080e0a7981 */ /* 0x000ee4000c1e1900 */
[----:B---3--:R-:W-:Y:S01]  /*1810*/  FADD R23, |R10|, -RZ ;  /* 0x800000ff0a177221 */ /* 0x008fe20000000200 */
[----:B------:R-:W-:-:S04]  /*1820*/  IMAD.WIDE R10, R2, 0x4, R14 ;  /* 0x00000004020a7825 */ /* 0x000fc800078e020e */
[----:B------:R3:W-:Y:S04]  /*1830*/  STG.E desc[UR8][R6.64+0xc], R23 ;  /* 0x00000c1706007986 */ /* 0x0007e8000c101908 */
[----:B------:R-:W4:Y:S02]  /*1840*/  LDG.E R16, desc[UR8][R10.64] ;  /* 0x000000080a107981 */ /* 0x000f24000c1e1900 */
[----:B----4-:R-:W-:Y:S01]  /*1850*/  FADD R25, |R16|, -RZ ;  /* 0x800000ff10197221 */ /* 0x010fe20000000200 */
[----:B------:R-:W-:-:S04]  /*1860*/  IMAD.WIDE R16, R2, 0x4, R10 ;  /* 0x0000000402107825 */ /* 0x000fc800078e020a */
[----:B------:R4:W-:Y:S04]  /*1870*/  STG.E desc[UR8][R6.64+0x10], R25 ;  /* 0x0000101906007986 */ /* 0x0009e8000c101908 */
[----:B------:R-:W2:Y:S02]  /*1880*/  LDG.E R12, desc[UR8][R16.64] ;  /* 0x00000008100c7981 */ /* 0x000ea4000c1e1900 */
[----:B--2---:R-:W-:Y:S01]  /*1890*/  FADD R19, |R12|, -RZ ;  /* 0x800000ff0c137221 */ /* 0x004fe20000000200 */
[----:B------:R-:W-:-:S04]  /*18a0*/  IMAD.WIDE R12, R2, 0x4, R16 ;  /* 0x00000004020c7825 */ /* 0x000fc800078e0210 */
[----:B------:R2:W-:Y:S04]  /*18b0*/  STG.E desc[UR8][R6.64+0x14], R19 ;  /* 0x0000141306007986 */ /* 0x0005e8000c101908 */
[----:B------:R-:W1:Y:S02]  /*18c0*/  LDG.E R14, desc[UR8][R12.64] ;  /* 0x000000080c0e7981 */ /* 0x000e64000c1e1900 */
[----:B-1----:R-:W-:Y:S01]  /*18d0*/  FADD R21, |R14|, -RZ ;  /* 0x800000ff0e157221 */ /* 0x002fe20000000200 */
[----:B------:R-:W-:-:S04]  /*18e0*/  IMAD.WIDE R14, R2, 0x4, R12 ;  /* 0x00000004020e7825 */ /* 0x000fc800078e020c */
        /* <DEDUP_REMOVED lines=33> */
[----:B------:R-:W2:Y:S01]  /*1b00*/  LDG.E R14, desc[UR8][R14.64] ;  /* 0x000000080e0e7981 */ /* 0x000ea2000c1e1900 */
[----:B------:R-:W-:-:S05]  /*1b10*/  IADD3 R8, P0, PT, R8, 0x10, RZ ;  /* 0x0000001008087810 */ /* 0x000fca0007f1e0ff */
[----:B------:R-:W-:Y:S01]  /*1b20*/  IMAD.X R9, RZ, RZ, R9, P0 ;  /* 0x000000ffff097224 */ /* 0x000fe200000e0609 */
[----:B------:R-:W-:-:S04]  /*1b30*/  ISETP.NE.U32.AND P0, PT, R8, R3, PT ;  /* 0x000000030800720c */ /* 0x000fc80003f05070 */
[----:B0-----:R-:W-:Y:S01]  /*1b40*/  ISETP.NE.AND.EX P0, PT, R9, R0, PT, P0 ;  /* 0x000000000900720c */ /* 0x001fe20003f05300 */
[----:B--2---:R-:W-:-:S05]  /*1b50*/  FADD R11, |R14|, -RZ ;  /* 0x800000ff0e0b7221 */ /* 0x004fca0000000200 */
[----:B------:R3:W-:Y:S07]  /*1b60*/  STG.E desc[UR8][R6.64+0x3c], R11 ;  /* 0x00003c0b06007986 */ /* 0x0007ee000c101908 */
[----:B------:R-:W-:Y:S05]  /*1b70*/  @P0 BRA `(.L_x_18) ;  /* 0xfffffff800c80947 */ /* 0x000fea000383ffff */
.L_x_17:
[----:B------:R-:W-:Y:S05]  /*1b80*/  @!P1 EXIT ;  /* 0x000000000000994d */ /* 0x000fea0003800000 */
[----:B------:R-:W-:Y:S02]  /*1b90*/  UISETP.GE.U32.AND UP0, UPT, UR5, 0x8, UPT ;  /* 0x000000080500788c */ /* 0x000fe4000bf06070 */
[----:B------:R-:W-:Y:S02]  /*1ba0*/  ULOP3.LUT UR4, UR6, 0x7, URZ, 0xc0, !UPT ;  /* 0x0000000706047892 */ /* 0x000fe4000f8ec0ff */
[----:B------:R-:W-:-:S04]  /*1bb0*/  UISETP.GE.U32.AND.EX UP0, UPT, URZ, URZ, UPT, UP0 ;  /* 0x000000ffff00728c */ /* 0x000fc8000bf06100 */
[----:B------:R-:W-:-:S04]  /*1bc0*/  ISETP.NE.U32.AND P0, PT, RZ, UR4, PT ;  /* 0x00000004ff007c0c */ /* 0x000fc8000bf05070 */
[----:B------:R-:W-:Y:S01]  /*1bd0*/  ISETP.NE.AND.EX P0, PT, RZ, RZ, PT, P0 ;  /* 0x000000ffff00720c */ /* 0x000fe20003f05300 */
[----:B------:R-:W-:-:S12]  /*1be0*/  BRA.U !UP0, `(.L_x_19) ;  /* 0x0000000108b47547 */ /* 0x000fd8000b800000 */
[----:B------:R-:W0:Y:S01]  /*1bf0*/  LDC.64 R4, c[0x0][0x380] ;  /* 0x0000e000ff047b82 */ /* 0x000e220000000a00 */
[----:B---3--:R-:W-:Y:S01]  /*1c00*/  IMAD R7, R3, R2, RZ ;  /* 0x0000000203077224 */ /* 0x008fe200078e02ff */
[----:B------:R-:W1:Y:S03]  /*1c10*/  LDCU.64 UR10, c[0x0][0x388] ;  /* 0x00007100ff0a77ac */ /* 0x000e660008000a00 */
[----:B0-----:R-:W-:-:S05]  /*1c20*/  IMAD.WIDE R4, R7, 0x4, R4 ;  /* 0x0000000407047825 */ /* 0x001fca00078e0204 */
        /* <DEDUP_REMOVED lines=11> */
[----:B------:R-:W-:Y:S01]  /*1ce0*/  IADD3 R4, P1, PT, R8, UR10, RZ ;  /* 0x0000000a08047c10 */ /* 0x000fe2000ff3e0ff */
[----:B------:R-:W-:-:S03]  /*1cf0*/  IMAD.WIDE R8, R2, 0x4, R6 ;  /* 0x0000000402087825 */ /* 0x000fc600078e0206 */
[----:B------:R-:W-:Y:S01]  /*1d00*/  IADD3.X R5, PT, PT, R5, UR11, RZ, P1, !PT ;  /* 0x0000000b05057c10 */ /* 0x000fe20008ffe4ff */
[----:B--2---:R-:W-:-:S05]  /*1d10*/  FADD R15, |R0|, -RZ ;  /* 0x800000ff000f7221 */ /* 0x004fca0000000200 */
[----:B------:R1:W-:Y:S04]  /*1d20*/  STG.E desc[UR8][R4.64+0x4], R15 ;  /* 0x0000040f04007986 */ /* 0x0003e8000c101908 */
[----:B------:R-:W2:Y:S01]  /*1d30*/  LDG.E R0, desc[UR8][R8.64] ;  /* 0x0000000808007981 */ /* 0x000ea2000c1e1900 */
[----:B0-----:R-:W-:-:S04]  /*1d40*/  IMAD.WIDE R10, R2, 0x4, R8 ;  /* 0x00000004020a7825 */ /* 0x001fc800078e0208 */
[----:B--2---:R-:W-:-:S05]  /*1d50*/  FADD R17, |R0|, -RZ ;  /* 0x800000ff00117221 */ /* 0x004fca0000000200 */
[----:B------:R0:W-:Y:S04]  /*1d60*/  STG.E desc[UR8][R4.64+0x8], R17 ;  /* 0x0000081104007986 */ /* 0x0001e8000c101908 */
[----:B------:R-:W2:Y:S01]  /*1d70*/  LDG.E R0, desc[UR8][R10.64] ;  /* 0x000000080a007981 */ /* 0x000ea2000c1e1900 */
[----:B------:R-:W-:-:S04]  /*1d80*/  IMAD.WIDE R6, R2, 0x4, R10 ;  /* 0x0000000402067825 */ /* 0x000fc800078e020a */
[----:B--2---:R-:W-:-:S05]  /*1d90*/  FADD R19, |R0|, -RZ ;  /* 0x800000ff00137221 */ /* 0x004fca0000000200 */
[----:B------:R2:W-:Y:S04]  /*1da0*/  STG.E desc[UR8][R4.64+0xc], R19 ;  /* 0x00000c1304007986 */ /* 0x0005e8000c101908 */
[----:B------:R-:W3:Y:S01]  /*1db0*/  LDG.E R0, desc[UR8][R6.64] ;  /* 0x0000000806007981 */ /* 0x000ee2000c1e1900 */
[----:B------:R-:W-:-:S04]  /*1dc0*/  IMAD.WIDE R12, R2, 0x4, R6 ;  /* 0x00000004020c7825 */ /* 0x000fc800078e0206 */
[----:B---3--:R-:W-:-:S05]  /*1dd0*/  FADD R21, |R0|, -RZ ;  /* 0x800000ff00157221 */ /* 0x008fca0000000200 */
[----:B------:R2:W-:Y:S04]  /*1de0*/  STG.E desc[UR8][R4.64+0x10], R21 ;  /* 0x0000101504007986 */ /* 0x0005e8000c101908 */
[----:B------:R-:W1:Y:S01]  /*1df0*/  LDG.E R0, desc[UR8][R12.64] ;  /* 0x000000080c007981 */ /* 0x000e62000c1e1900 */
[----:B------:R-:W-:-:S04]  /*1e00*/  IMAD.WIDE R8, R2, 0x4, R12 ;  /* 0x0000000402087825 */ /* 0x000fc800078e020c */
[----:B-1----:R-:W-:-:S05]  /*1e10*/  FADD R15, |R0|, -RZ ;  /* 0x800000ff000f7221 */ /* 0x002fca0000000200 */
[----:B------:R2:W-:Y:S04]  /*1e20*/  STG.E desc[UR8][R4.64+0x14], R15 ;  /* 0x0000140f04007986 */ /* 0x0005e8000c101908 */
[----:B------:R-:W0:Y:S01]  /*1e30*/  LDG.E R0, desc[UR8][R8.64] ;  /* 0x0000000808007981 */ /* 0x000e22000c1e1900 */
[----:B------:R-:W-:-:S04]  /*1e40*/  IMAD.WIDE R10, R2, 0x4, R8 ;  /* 0x00000004020a7825 */ /* 0x000fc800078e0208 */
[----:B0-----:R-:W-:-:S05]  /*1e50*/  FADD R17, |R0|, -RZ ;  /* 0x800000ff00117221 */ /* 0x001fca0000000200 */
[----:B------:R2:W-:Y:S04]  /*1e60*/  STG.E desc[UR8][R4.64+0x18], R17 ;  /* 0x0000181104007986 */ /* 0x0005e8000c101908 */
[----:B------:R-:W3:Y:S01]  /*1e70*/  LDG.E R10, desc[UR8][R10.64] ;  /* 0x000000080a0a7981 */ /* 0x000ee2000c1e1900 */
[----:B------:R-:W-:Y:S01]  /*1e80*/  VIADD R3, R3, 0x8 ;  /* 0x0000000803037836 */ /* 0x000fe20000000000 */
[----:B------:R-:W-:Y:S01]  /*1e90*/  MOV R0, RZ ;  /* 0x000000ff00007202 */ /* 0x000fe20000000f00 */
[----:B---3--:R-:W-:-:S05]  /*1ea0*/  FADD R7, |R10|, -RZ ;  /* 0x800000ff0a077221 */ /* 0x008fca0000000200 */
[----:B------:R2:W-:Y:S02]  /*1eb0*/  STG.E desc[UR8][R4.64+0x1c], R7 ;  /* 0x00001c0704007986 */ /* 0x0005e4000c101908 */
.L_x_19:
[----:B------:R-:W-:Y:S05]  /*1ec0*/  @!P0 EXIT ;  /* 0x000000000000894d */ /* 0x000fea0003800000 */
[----:B------:R-:W-:Y:S02]  /*1ed0*/  UISETP.GE.U32.AND UP0, UPT, UR4, 0x4, UPT ;  /* 0x000000040400788c */ /* 0x000fe4000bf06070 */
[----:B------:R-:W-:Y:S02]  /*1ee0*/  ULOP3.LUT UR6, UR6, 0x3, URZ, 0xc0, !UPT ;  /* 0x0000000306067892 */ /* 0x000fe4000f8ec0ff */
[----:B------:R-:W-:-:S04]  /*1ef0*/  UISETP.GE.U32.AND.EX UP0, UPT, URZ, URZ, UPT, UP0 ;  /* 0x000000ffff00728c */ /* 0x000fc8000bf06100 */
[----:B------:R-:W-:-:S04]  /*1f00*/  ISETP.NE.U32.AND P0, PT, RZ, UR6, PT ;  /* 0x00000006ff007c0c */ /* 0x000fc8000bf05070 */
[----:B------:R-:W-:Y:S01]  /*1f10*/  ISETP.NE.AND.EX P0, PT, RZ, RZ, PT, P0 ;  /* 0x000000ffff00720c */ /* 0x000fe20003f05300 */
[----:B------:R-:W-:-:S12]  /*1f20*/  BRA.U !UP0, `(.L_x_20) ;  /* 0x0000000108747547 */ /* 0x000fd8000b800000 */
[----:B--2---:R-:W0:Y:S01]  /*1f30*/  LDC.64 R4, c[0x0][0x380] ;  /* 0x0000e000ff047b82 */ /* 0x004e220000000a00 */
[----:B---3--:R-:W-:Y:S01]  /*1f40*/  IMAD R7, R3, R2, RZ ;  /* 0x0000000203077224 */ /* 0x008fe200078e02ff */
[----:B------:R-:W1:Y:S03]  /*1f50*/  LDCU.64 UR4, c[0x0][0x388] ;  /* 0x00007100ff0477ac */ /* 0x000e660008000a00 */
[----:B0-----:R-:W-:-:S05]  /*1f60*/  IMAD.WIDE R4, R7, 0x4, R4 ;  /* 0x0000000407047825 */ /* 0x001fca00078e0204 */
[----:B------:R-:W2:Y:S01]  /*1f70*/  LDG.E R8, desc[UR8][R4.64] ;  /* 0x0000000804087981 */ /* 0x000ea2000c1e1900 */
[C---:B------:R-:W-:Y:S01]  /*1f80*/  IMAD.SHL.U32 R11, R3.reuse, 0x4, RZ ;  /* 0x00000004030b7824 */ /* 0x040fe200078e00ff */
[----:B------:R-:W-:-:S04]  /*1f90*/  SHF.L.U64.HI R10, R3, 0x2, R0 ;  /* 0x00000002030a7819 */ /* 0x000fc80000010200 */
        /* <DEDUP_REMOVED lines=10> */
[----:B------:R-:W-:-:S04]  /*2040*/  IMAD.WIDE R10, R2, 0x4, R8 ;  /* 0x00000004020a7825 */ /* 0x000fc800078e0208 */
[----:B--2---:R-:W-:-:S05]  /*2050*/  FADD R15, |R0|, -RZ ;  /* 0x800000ff000f7221 */ /* 0x004fca0000000200 */
[----:B------:R1:W-:Y:S04]  /*2060*/  STG.E desc[UR8][R4.64+0x4], R15 ;  /* 0x0000040f04007986 */ /* 0x0003e8000c101908 */
[----:B------:R-:W2:Y:S01]  /*2070*/  LDG.E R0, desc[UR8][R10.64] ;  /* 0x000000080a007981 */ /* 0x000ea2000c1e1900 */
[----:B0-----:R-:W-:-:S04]  /*2080*/  IMAD.WIDE R6, R2, 0x4, R10 ;  /* 0x0000000402067825 */ /* 0x001fc800078e020a */
[----:B--2---:R-:W-:-:S05]  /*2090*/  FADD R17, |R0|, -RZ ;  /* 0x800000ff00117221 */ /* 0x004fca0000000200 */
[----:B------:R1:W-:Y:S04]  /*20a0*/  STG.E desc[UR8][R4.64+0x8], R17 ;  /* 0x0000081104007986 */ /* 0x0003e8000c101908 */
[----:B------:R-:W2:Y:S01]  /*20b0*/  LDG.E R6, desc[UR8][R6.64] ;  /* 0x0000000806067981 */ /* 0x000ea2000c1e1900 */
[----:B------:R-:W-:Y:S01]  /*20c0*/  IADD3 R3, PT, PT, R3, 0x4, RZ ;  /* 0x0000000403037810 */ /* 0x000fe20007ffe0ff */
[----:B------:R-:W-:Y:S02]  /*20d0*/  IMAD.MOV.U32 R0, RZ, RZ, RZ ;  /* 0x000000ffff007224 */ /* 0x000fe400078e00ff */
[----:B--2---:R-:W-:-:S05]  /*20e0*/  FADD R9, |R6|, -RZ ;  /* 0x800000ff06097221 */ /* 0x004fca0000000200 */
[----:B------:R1:W-:Y:S02]  /*20f0*/  STG.E desc[UR8][R4.64+0xc], R9 ;  /* 0x00000c0904007986 */ /* 0x0003e4000c101908 */
.L_x_20:
[----:B------:R-:W-:Y:S05]  /*2100*/  @!P0 EXIT ;  /* 0x000000000000894d */ /* 0x000fea0003800000 */
[----:B-1----:R-:W0:Y:S01]  /*2110*/  LDC.64 R8, c[0x0][0x380] ;  /* 0x0000e000ff087b82 */ /* 0x002e220000000a00 */
[----:B------:R-:W-:Y:S01]  /*2120*/  UMOV UR4, URZ ;  /* 0x000000ff00047c82 */ /* 0x000fe20008000000 */
[----:B------:R-:W-:-:S06]  /*2130*/  UMOV UR5, URZ ;  /* 0x000000ff00057c82 */ /* 0x000fcc0008000000 */
[----:B------:R-:W1:Y:S02]  /*2140*/  LDC.64 R12, c[0x0][0x388] ;  /* 0x0000e200ff0c7b82 */ /* 0x000e640000000a00 */
.L_x_21:
[----:B--2---:R-:W-:-:S04]  /*2150*/  IMAD R5, R3, R2, RZ ;  /* 0x0000000203057224 */ /* 0x004fc800078e02ff */
[----:B0-----:R-:W-:-:S06]  /*2160*/  IMAD.WIDE R4, R5, 0x4, R8 ;  /* 0x0000000405047825 */ /* 0x001fcc00078e0208 */
[----:B------:R-:W2:Y:S01]  /*2170*/  LDG.E R4, desc[UR8][R4.64] ;  /* 0x0000000804047981 */ /* 0x000ea2000c1e1900 */
[----:B-1-34-:R-:W-:Y:S01]  /*2180*/  LEA R6, P0, R3, R12, 0x2 ;  /* 0x0000000c03067211 */ /* 0x01afe200078010ff */
[----:B------:R-:W-:-:S03]  /*2190*/  UIADD3 UR4, UP0, UPT, UR4, 0x1, URZ ;  /* 0x0000000104047890 */ /* 0x000fc6000ff1e0ff */
[C---:B------:R-:W-:Y:S01]  /*21a0*/  LEA.HI.X R7, R3.reuse, R13, R0, 0x2, P0 ;  /* 0x0000000d03077211 */ /* 0x040fe200000f1400 */
[----:B------:R-:W-:Y:S01]  /*21b0*/  UIADD3.X UR5, UPT, UPT, URZ, UR5, URZ, UP0, !UPT ;  /* 0x00000005ff057290 */ /* 0x000fe200087fe4ff */
[----:B------:R-:W-:Y:S01]  /*21c0*/  IADD3 R3, PT, PT, R3, 0x1, RZ ;  /* 0x0000000103037810 */ /* 0x000fe20007ffe0ff */
[----:B------:R-:W-:Y:S01]  /*21d0*/  UISETP.NE.U32.AND UP0, UPT, UR4, UR6, UPT ;  /* 0x000000060400728c */ /* 0x000fe2000bf05070 */
[----:B------:R-:W-:-:S03]  /*21e0*/  IMAD.MOV.U32 R0, RZ, RZ, RZ ;  /* 0x000000ffff007224 */ /* 0x000fc600078e00ff */
[----:B------:R-:W-:Y:S01]  /*21f0*/  UISETP.NE.AND.EX UP0, UPT, UR5, URZ, UPT, UP0 ;  /* 0x000000ff0500728c */ /* 0x000fe2000bf05300 */
[----:B--2---:R-:W-:-:S05]  /*2200*/  FADD R11, |R4|, -RZ ;  /* 0x800000ff040b7221 */ /* 0x004fca0000000200 */
[----:B------:R4:W-:Y:S03]  /*2210*/  STG.E desc[UR8][R6.64], R11 ;  /* 0x0000000b06007986 */ /* 0x0009e6000c101908 */
[----:B------:R-:W-:Y:S05]  /*2220*/  BRA.U UP0, `(.L_x_21) ;  /* 0xfffffffd00c87547 */ /* 0x000fea000b83ffff */
[----:B------:R-:W-:Y:S05]  /*2230*/  EXIT ;  /* 0x000000000000794d */ /* 0x000fea0003800000 */
        .weak           $__internal_0_$__cuda_sm20_sqrt_rn_f32_slowpath
        .type           $__internal_0_$__cuda_sm20_sqrt_rn_f32_slowpath,@function
        .size           $__internal_0_$__cuda_sm20_sqrt_rn_f32_slowpath,(.L_x_41 - $__internal_0_$__cuda_sm20_sqrt_rn_f32_slowpath)
$__internal_0_$__cuda_sm20_sqrt_rn_f32_slowpath:
[----:B------:R-:W-:-:S13]  /*2240*/  LOP3.LUT P0, RZ, R0, 0x7fffffff, RZ, 0xc0, !PT ;  /* 0x7fffffff00ff7812 */ /* 0x000fda000780c0ff */
[----:B------:R-:W-:Y:S01]  /*2250*/  @!P0 MOV R5, R0 ;  /* 0x0000000000058202 */ /* 0x000fe20000000f00 */
[----:B------:R-:W-:Y:S06]  /*2260*/  @!P0 BRA `(.L_x_22) ;  /* 0x0000000000448947 */ /* 0x000fec0003800000 */
[----:B------:R-:W-:-:S13]  /*2270*/  FSETP.GEU.FTZ.AND P0, PT, R0, RZ, PT ;  /* 0x000000ff0000720b */ /* 0x000fda0003f1e000 */
[----:B------:R-:W-:Y:S01]  /*2280*/  @!P0 IMAD.MOV.U32 R5, RZ, RZ, 0x7fffffff ;  /* 0x7fffffffff058424 */ /* 0x000fe200078e00ff */
[----:B------:R-:W-:Y:S06]  /*2290*/  @!P0 BRA `(.L_x_22) ;  /* 0x0000000000388947 */ /* 0x000fec0003800000 */
[----:B------:R-:W-:-:S13]  /*22a0*/  FSETP.GTU.FTZ.AND P0, PT, |R0|, +INF , PT ;  /* 0x7f8000000000780b */ /* 0x000fda0003f1c200 */
[----:B------:R-:W-:Y:S01]  /*22b0*/  @P0 FADD.FTZ R5, R0, 1 ;  /* 0x3f80000000050421 */ /* 0x000fe20000010000 */
[----:B------:R-:W-:Y:S06]  /*22c0*/  @P0 BRA `(.L_x_22) ;  /* 0x00000000002c0947 */ /* 0x000fec0003800000 */
[----:B------:R-:W-:-:S13]  /*22d0*/  FSETP.NEU.FTZ.AND P0, PT, |R0|, +INF , PT ;  /* 0x7f8000000000780b */ /* 0x000fda0003f1d200 */
[----:B------:R-:W-:Y:S01]  /*22e0*/  @!P0 MOV R5, R0 ;  /* 0x0000000000058202 */ /* 0x000fe20000000f00 */
[----:B------:R-:W-:Y:S06]  /*22f0*/  @!P0 BRA `(.L_x_22) ;  /* 0x0000000000208947 */ /* 0x000fec0003800000 */
[----:B------:R-:W-:-:S04]  /*2300*/  FFMA R0, R0, 1.84467440737095516160e+19, RZ ;  /* 0x5f80000000007823 */ /* 0x000fc800000000ff */
[----:B------:R-:W0:Y:S02]  /*2310*/  MUFU.RSQ R5, R0 ;  /* 0x0000000000057308 */ /* 0x000e240000001400 */
[----:B0-----:R-:W-:Y:S01]  /*2320*/  FMUL.FTZ R15, R0, R5 ;  /* 0x00000005000f7220 */ /* 0x001fe20000410000 */
[----:B------:R-:W-:-:S03]  /*2330*/  FMUL.FTZ R5, R5, 0.5 ;  /* 0x3f00000005057820 */ /* 0x000fc60000410000 */
[----:B------:R-:W-:-:S04]  /*2340*/  FADD.FTZ R17, -R15, -RZ ;  /* 0x800000ff0f117221 */ /* 0x000fc80000010100 */
[----:B------:R-:W-:-:S04]  /*2350*/  FFMA R22, R15, R17, R0 ;  /* 0x000000110f167223 */ /* 0x000fc80000000000 */
[----:B------:R-:W-:-:S04]  /*2360*/  FFMA R5, R22, R5, R15 ;  /* 0x0000000516057223 */ /* 0x000fc8000000000f */
[----:B------:R-:W-:-:S07]  /*2370*/  FMUL.FTZ R5, R5, 2.3283064365386962891e-10 ;  /* 0x2f80000005057820 */ /* 0x000fce0000410000 */
.L_x_22:
[----:B------:R-:W-:Y:S02]  /*2380*/  IMAD.MOV.U32 R0, RZ, RZ, R5 ;  /* 0x000000ffff007224 */ /* 0x000fe400078e0005 */
[----:B------:R-:W-:-:S04]  /*2390*/  HFMA2 R5, -RZ, RZ, 0, 0 ;  /* 0x00000000ff057431 */ /* 0x000fc800000001ff */
[----:B------:R-:W-:Y:S05]  /*23a0*/  RET.REL.NODEC R4 `(_Z9kernel_L2PKfPfim) ;  /* 0xffffffdc04147950 */ /* 0x000fea0003c3ffff */
.L_x_23:
[----:B------:R-:W-:-:S00]  /*23b0*/  BRA `(.L_x_23) ;  /* 0xfffffffc00fc7947 */ /* 0x000fc0000383ffff */
[----:B------:R-:W-:-:S00]  /*23c0*/  NOP ;  /* 0x0000000000007918 */ /* 0x000fc00000000000 */
        /* <DEDUP_REMOVED lines=11> */
.L_x_41:


//--------------------- .text._Z10kernel_subPfPKfm --------------------------
	.section	.text._Z10kernel_subPfPKfm,"ax",@progbits
	.align	128
        .global         _Z10kernel_subPfPKfm
        .type           _Z10kernel_subPfPKfm,@function
        .size           _Z10kernel_subPfPKfm,(.L_x_43 - _Z10kernel_subPfPKfm)
        .other          _Z10kernel_subPfPKfm,@"STO_CUDA_ENTRY STV_DEFAULT"
_Z10kernel_subPfPKfm:
.text._Z10kernel_subPfPKfm:
[----:B------:R-:W-:Y:S01]  /*0000*/  LDC R1, c[0x0][0x37c] ;  /* 0x0000df00ff017b82 */ /* 0x000fe20000000800 */
[----:B------:R-:W0:Y:S02]  /*0010*/  LDCU.64 UR12, c[0x0][0x390] ;  /* 0x00007200ff0c77ac */ /* 0x000e240008000a00 */
[----:B0-----:R-:W-:-:S04]  /*0020*/  ISETP.NE.U32.AND P0, PT, RZ, UR12, PT ;  /* 0x0000000cff007c0c */ /* 0x001fc8000bf05070 */
[----:B------:R-:W-:-:S13]  /*0030*/  ISETP.NE.AND.EX P0, PT, RZ, UR13, PT, P0 ;  /* 0x0000000dff007c0c */ /* 0x000fda000bf05300 */
[----:B------:R-:W-:Y:S05]  /*0040*/  @!P0 EXIT ;  /* 0x000000000000894d */ /* 0x000fea0003800000 */
[----:B------:R-:W-:Y:S02]  /*0050*/  UISETP.GE.U32.AND UP0, UPT, UR12, 0x10, UPT ;  /* 0x000000100c00788c */ /* 0x000fe4000bf06070 */
[----:B------:R-:W-:Y:S02]  /*0060*/  ULOP3.LUT UR10, UR12, 0xf, URZ, 0xc0, !UPT ;  /* 0x0000000f0c0a7892 */ /* 0x000fe4000f8ec0ff */
[----:B------:R-:W-:Y:S01]  /*0070*/  UISETP.GE.U32.AND.EX UP0, UPT, UR13, URZ, UPT, UP0 ;  /* 0x000000ff0d00728c */ /* 0x000fe2000bf06100 */
[----:B------:R-:W-:Y:S01]  /*0080*/  UMOV UR4, URZ ;  /* 0x000000ff00047c82 */ /* 0x000fe20008000000 */
[----:B------:R-:W-:Y:S02]  /*0090*/  UMOV UR6, URZ ;  /* 0x000000ff00067c82 */ /* 0x000fe40008000000 */
[----:B------:R-:W-:Y:S01]  /*00a0*/  ISETP.NE.U32.AND P0, PT, RZ, UR10, PT ;  /* 0x0000000aff007c0c */ /* 0x000fe2000bf05070 */
[----:B------:R-:W0:Y:S03]  /*00b0*/  LDCU.64 UR14, c[0x0][0x358] ;  /* 0x00006b00ff0e77ac */ /* 0x000e260008000a00 */
[----:B------:R-:W-:Y:S01]  /*00c0*/  ISETP.NE.AND.EX P0, PT, RZ, RZ, PT, P0 ;  /* 0x000000ffff00720c */ /* 0x000fe20003f05300 */
[----:B------:R-:W-:-:S12]  /*00d0*/  BRA.U !UP0, `(.L_x_24) ;  /* 0x0000000508647547 */ /* 0x000fd8000b800000 */
[----:B------:R-:W1:Y:S01]  /*00e0*/  LDCU.128 UR16, c[0x0][0x380] ;  /* 0x00007000ff1077ac */ /* 0x000e620008000c00 */
[----:B------:R-:W2:Y:S01]  /*00f0*/  LDCU UR6, c[0x0][0x394] ;  /* 0x00007280ff0677ac */ /* 0x000ea20008000800 */
[----:B------:R-:W-:Y:S02]  /*0100*/  ULOP3.LUT UR4, UR12, 0xfffffff0, URZ, 0xc0, !UPT ;  /* 0xfffffff00c047892 */ /* 0x000fe4000f8ec0ff */
[----:B-1----:R-:W-:Y:S02]  /*0110*/  UIADD3 UR8, UP0, UPT, UR18, 0x20, URZ ;  /* 0x0000002012087890 */ /* 0x002fe4000ff1e0ff */
[----:B------:R-:W-:Y:S02]  /*0120*/  UIADD3 UR5, UP1, UPT, UR16, 0x20, URZ ;  /* 0x0000002010057890 */ /* 0x000fe4000ff3e0ff */
[----:B------:R-:W-:Y:S02]  /*0130*/  UIADD3.X UR9, UPT, UPT, URZ, UR19, URZ, UP0, !UPT ;  /* 0x00000013ff097290 */ /* 0x000fe400087fe4ff */
[----:B------:R-:W-:Y:S01]  /*0140*/  UIADD3.X UR7, UPT, UPT, URZ, UR17, URZ, UP1, !UPT ;  /* 0x00000011ff077290 */ /* 0x000fe20008ffe4ff */
[----:B------:R-:W-:Y:S01]  /*0150*/  MOV R6, UR8 ;  /* 0x0000000800067c02 */ /* 0x000fe20008000f00 */
[----:B------:R-:W-:Y:S01]  /*0160*/  IMAD.U32 R0, RZ, RZ, UR5 ;  /* 0x00000005ff007e24 */ /* 0x000fe2000f8e00ff */
[----:B------:R-:W-:Y:S01]  /*0170*/  UMOV UR5, UR4 ;  /* 0x0000000400057c82 */ /* 0x000fe20008000000 */
[----:B------:R-:W-:-:S02]  /*0180*/  MOV R5, UR9 ;  /* 0x0000000900057c02 */ /* 0x000fc40008000f00 */
[----:B------:R-:W-:Y:S01]  /*0190*/  IMAD.U32 R7, RZ, RZ, UR7 ;  /* 0x00000007ff077e24 */ /* 0x000fe2000f8e00ff */
[----:B--2---:R-:W-:-:S06]  /*01a0*/  UMOV UR7, UR6 ;  /* 0x0000000600077c82 */ /* 0x004fcc0008000000 */
.L_x_25:
[----:B------:R-:W-:Y:S01]  /*01b0*/  MOV R4, R6 ;  /* 0x0000000600047202 */ /* 0x000fe20000000f00 */
[----:B-1----:R-:W-:Y:S01]  /*01c0*/  IMAD.MOV.U32 R2, RZ, RZ, R0 ;  /* 0x000000ffff027224 */ /* 0x002fe200078e0000 */
[----:B------:R-:W-:-:S03]  /*01d0*/  MOV R3, R7 ;  /* 0x0000000700037202 */ /* 0x000fc60000000f00 */
[----:B0-----:R-:W2:Y:S04]  /*01e0*/  LDG.E R7, desc[UR14][R4.64+-0x20] ;  /* 0xffffe00e04077981 */ /* 0x001ea8000c1e1900 */
[----:B------:R-:W2:Y:S02]  /*01f0*/  LDG.E R0, desc[UR14][R2.64+-0x20] ;  /* 0xffffe00e02007981 */ /* 0x000ea4000c1e1900 */
[----:B--2---:R-:W-:Y:S02]  /*0200*/  FADD R7, R0, -R7 ;  /* 0x8000000700077221 */ /* 0x004fe40000000000 */
[----:B------:R-:W2:Y:S04]  /*0210*/  LDG.E R0, desc[UR14][R2.64+-0x1c] ;  /* 0xffffe40e02007981 */ /* 0x000ea8000c1e1900 */
[----:B------:R0:W-:Y:S04]  /*0220*/  STG.E desc[UR14][R2.64+-0x20], R7 ;  /* 0xffffe00702007986 */ /* 0x0001e8000c10190e */
[----:B------:R-:W2:Y:S02]  /*0230*/  LDG.E R9, desc[UR14][R4.64+-0x1c] ;  /* 0xffffe40e04097981 */ /* 0x000ea4000c1e1900 */
[----:B--2---:R-:W-:-:S02]  /*0240*/  FADD R9, R0, -R9 ;  /* 0x8000000900097221 */ /* 0x004fc40000000000 */
        /* <DEDUP_REMOVED lines=10> */
[----:B0-----:R-:W2:Y:S02]  /*02f0*/  LDG.E R7, desc[UR14][R4.64+-0x10] ;  /* 0xfffff00e04077981 */ /* 0x001ea4000c1e1900 */
[----:B--2---:R-:W-:-:S02]  /*0300*/  FADD R7, R0, -R7 ;  /* 0x8000000700077221 */ /* 0x004fc40000000000 */
[----:B------:R-:W2:Y:S04]  /*0310*/  LDG.E R0, desc[UR14][R2.64+-0xc] ;  /* 0xfffff40e02007981 */ /* 0x000ea8000c1e1900 */
[----:B------:R0:W-:Y:S04]  /*0320*/  STG.E desc[UR14][R2.64+-0x10], R7 ;  /* 0xfffff00702007986 */ /* 0x0001e8000c10190e */
[----:B-1----:R-:W2:Y:S02]  /*0330*/  LDG.E R9, desc[UR14][R4.64+-0xc] ;  /* 0xfffff40e04097981 */ /* 0x002ea4000c1e1900 */
[----:B--2---:R-:W-:-:S02]  /*0340*/  FADD R9, R0, -R9 ;  /* 0x8000000900097221 */ /* 0x004fc40000000000 */
[----:B------:R-:W2:Y:S04]  /*0350*/  LDG.E R0, desc[UR14][R2.64+-0x8] ;  /* 0xfffff80e02007981 */ /* 0x000ea8000c1e1900 */
[----:B------:R1:W-:Y:S04]  /*0360*/  STG.E desc[UR14][R2.64+-0xc], R9 ;  /* 0xfffff40902007986 */ /* 0x0003e8000c10190e */
[----:B---3--:R-:W2:Y:S02]  /*0370*/  LDG.E R11, desc[UR14][R4.64+-0x8] ;  /* 0xfffff80e040b7981 */ /* 0x008ea4000c1e1900 */
[----:B--2---:R-:W-:-:S02]  /*0380*/  FADD R11, R0, -R11 ;  /* 0x8000000b000b7221 */ /* 0x004fc40000000000 */
[----:B------:R-:W2:Y:S04]  /*0390*/  LDG.E R0, desc[UR14][R2.64+-0x4] ;  /* 0xfffffc0e02007981 */ /* 0x000ea8000c1e1900 */
[----:B------:R3:W-:Y:S04]  /*03a0*/  STG.E desc[UR14][R2.64+-0x8], R11 ;  /* 0xfffff80b02007986 */ /* 0x0007e8000c10190e */
[----:B----4-:R-:W2:Y:S02]  /*03b0*/  LDG.E R13, desc[UR14][R4.64+-0x4] ;  /* 0xfffffc0e040d7981 */ /* 0x010ea4000c1e1900 */
        /* <DEDUP_REMOVED lines=31> */
[----:B----4-:R3:W2:Y:S01]  /*05b0*/  LDG.E R13, desc[UR14][R4.64+0x1c] ;  /* 0x00001c0e040d7981 */ /* 0x0106a2000c1e1900 */
[----:B------:R-:W-:-:S04]  /*05c0*/  UIADD3 UR5, UP0, UPT, UR5, -0x10, URZ ;  /* 0xfffffff005057890 */ /* 0x000fc8000ff1e0ff */
[----:B------:R-:W-:Y:S02]  /*05d0*/  UIADD3.X UR7, UPT, UPT, UR7, -0x1, URZ, UP0, !UPT ;  /* 0xffffffff07077890 */ /* 0x000fe400087fe4ff */
[----:B------:R-:W-:-:S04]  /*05e0*/  UISETP.NE.U32.AND UP0, UPT, UR5, URZ, UPT ;  /* 0x000000ff0500728c */ /* 0x000fc8000bf05070 */
[----:B------:R-:W-:Y:S01]  /*05f0*/  UISETP.NE.AND.EX UP0, UPT, UR7, URZ, UPT, UP0 ;  /* 0x000000ff0700728c */ /* 0x000fe2000bf05300 */
[----:B------:R-:W-:-:S05]  /*0600*/  IADD3 R6, P1, PT, R4, 0x40, RZ ;  /* 0x0000004004067810 */ /* 0x000fca0007f3e0ff */
[----:B---3--:R-:W-:Y:S02]  /*0610*/  IMAD.X R5, RZ, RZ, R5, P1 ;  /* 0x000000ffff057224 */ /* 0x008fe400008e0605 */
[----:B--2---:R-:W-:-:S05]  /*0620*/  FADD R13, R0, -R13 ;  /* 0x8000000d000d7221 */ /* 0x004fca0000000000 */
[----:B------:R1:W-:Y:S01]  /*0630*/  STG.E desc[UR14][R2.64+0x1c], R13 ;  /* 0x00001c0d02007986 */ /* 0x0003e2000c10190e */
[----:B------:R-:W-:-:S04]  /*0640*/  IADD3 R0, P2, PT, R2, 0x40, RZ ;  /* 0x0000004002007810 */ /* 0x000fc80007f5e0ff */
[----:B0-----:R-:W-:Y:S01]  /*0650*/  IADD3.X R7, PT, PT, RZ, R3, RZ, P2, !PT ;  /* 0x00000003ff077210 */ /* 0x001fe200017fe4ff */
[----:B------:R-:W-:Y:S08]  /*0660*/  BRA.U UP0, `(.L_x_25) ;  /* 0xfffffff900d07547 */ /* 0x000ff0000b83ffff */
.L_x_24:
[----:B0-----:R-:W-:Y:S05]  /*0670*/  @!P0 EXIT ;  /* 0x000000000000894d */ /* 0x001fea0003800000 */
[----:B------:R-:W-:Y:S02]  /*0680*/  UISETP.GE.U32.AND UP0, UPT, UR10, 0x8, UPT ;  /* 0x000000080a00788c */ /* 0x000fe4000bf06070 */
[----:B------:R-:W-:Y:S02]  /*0690*/  ULOP3.LUT UR16, UR12, 0x7, URZ, 0xc0, !UPT ;  /* 0x000000070c107892 */ /* 0x000fe4000f8ec0ff */
[----:B------:R-:W-:-:S04]  /*06a0*/  UISETP.GE.U32.AND.EX UP0, UPT, URZ, URZ, UPT, UP0 ;  /* 0x000000ffff00728c */ /* 0x000fc8000bf06100 */
[----:B------:R-:W-:-:S04]  /*06b0*/  ISETP.NE.U32.AND P0, PT, RZ, UR16, PT ;  /* 0x00000010ff007c0c */ /* 0x000fc8000bf05070 */
[----:B------:R-:W-:Y:S01]  /*06c0*/  ISETP.NE.AND.EX P0, PT, RZ, RZ, PT, P0 ;  /* 0x000000ffff00720c */ /* 0x000fe20003f05300 */
[----:B------:R-:W-:-:S12]  /*06d0*/  BRA.U !UP0, `(.L_x_26) ;  /* 0x0000000908047547 */ /* 0x000fd8000b800000 */
[----:B------:R-:W0:Y:S01]  /*06e0*/  LDCU.128 UR8, c[0x0][0x380] ;  /* 0x00007000ff0877ac */ /* 0x000e220008000c00 */
[----:B------:R-:W-:Y:S02]  /*06f0*/  USHF.L.U32 UR7, UR4, 0x2, URZ ;  /* 0x0000000204077899 */ /* 0x000fe400080006ff */
[----:B------:R-:W-:Y:S02]  /*0700*/  USHF.L.U64.HI UR13, UR4, 0x2, UR6 ;  /* 0x00000002040d7899 */ /* 0x000fe40008010206 */
[----:B0-----:R-:W-:Y:S02]  /*0710*/  UIADD3 UR5, UP1, UPT, UR7, UR10, URZ ;  /* 0x0000000a07057290 */ /* 0x001fe4000ff3e0ff */
[----:B------:R-:W-:Y:S02]  /*0720*/  UIADD3 UR17, UP0, UPT, UR7, UR8, URZ ;  /* 0x0000000807117290 */ /* 0x000fe4000ff1e0ff */
[----:B------:R-:W-:Y:S02]  /*0730*/  UIADD3.X UR6, UPT, UPT, UR13, UR11, URZ, UP1, !UPT ;  /* 0x0000000b0d067290 */ /* 0x000fe40008ffe4ff */
[----:B------:R-:W-:Y:S01]  /*0740*/  UIADD3.X UR18, UPT, UPT, UR13, UR9, URZ, UP0, !UPT ;  /* 0x000000090d127290 */ /* 0x000fe200087fe4ff */
[----:B------:R-:W-:Y:S01]  /*0750*/  MOV R4, UR5 ;  /* 0x0000000500047c02 */ /* 0x000fe20008000f00 */
[----:B-1----:R-:W-:-:S02]  /*0760*/  IMAD.U32 R2, RZ, RZ, UR17 ;  /* 0x00000011ff027e24 */ /* 0x002fc4000f8e00ff */
[----:B------:R-:W-:Y:S02]  /*0770*/  MOV R5, UR6 ;  /* 0x0000000600057c02 */ /* 0x000fe40008000f00 */
[----:B------:R-:W-:-:S03]  /*0780*/  MOV R3, UR18 ;  /* 0x0000001200037c02 */ /* 0x000fc60008000f00 */
[----:B------:R0:W2:Y:S04]  /*0790*/  LDG.E R9, desc[UR14][R4.64] ;  /* 0x0000000e04097981 */ /* 0x0000a8000c1e1900 */
[----:B------:R-:W2:Y:S01]  /*07a0*/  LDG.E R0, desc[UR14][R2.64] ;  /* 0x0000000e02007981 */ /* 0x000ea2000c1e1900 */
[----:B------:R-:W-:-:S04]  /*07b0*/  UIADD3 UR5, UP0, UPT, UR7, 0x4, URZ ;  /* 0x0000000407057890 */ /* 0x000fc8000ff1e0ff */
[----:B------:R-:W-:Y:S02]  /*07c0*/  UIADD3.X UR6, UPT, UPT, URZ, UR13, URZ, UP0, !UPT ;  /* 0x0000000dff067290 */ /* 0x000fe400087fe4ff */
[----:B------:R-:W-:Y:S02]  /*07d0*/  ULOP3.LUT UR5, UR5, 0xfffffffc, URZ, 0xc0, !UPT ;  /* 0xfffffffc05057892 */ /* 0x000fe4000f8ec0ff */
[----:B------:R-:W-:Y:S02]  /*07e0*/  ULOP3.LUT UR6, UR6, 0x3, URZ, 0xc0, !UPT ;  /* 0x0000000306067892 */ /* 0x000fe4000f8ec0ff */
[----:B------:R-:W-:Y:S02]  /*07f0*/  UIADD3 UR17, UP1, UPT, UR5, UR10, URZ ;  /* 0x0000000a05117290 */ /* 0x000fe4000ff3e0ff */
[----:B------:R-:W-:Y:S02]  /*0800*/  UIADD3 UR5, UP0, UPT, UR5, UR8, URZ ;  /* 0x0000000805057290 */ /* 0x000fe4000ff1e0ff */
[----:B------:R-:W-:-:S02]  /*0810*/  UIADD3.X UR18, UPT, UPT, UR6, UR11, URZ, UP1, !UPT ;  /* 0x0000000b06127290 */ /* 0x000fc40008ffe4ff */
[----:B------:R-:W-:Y:S01]  /*0820*/  UIADD3.X UR6, UPT, UPT, UR6, UR9, URZ, UP0, !UPT ;  /* 0x0000000906067290 */ /* 0x000fe200087fe4ff */
[----:B------:R-:W-:Y:S01]  /*0830*/  IMAD.U32 R6, RZ, RZ, UR17 ;  /* 0x00000011ff067e24 */ /* 0x000fe2000f8e00ff */
[----:B0-----:R-:W-:Y:S02]  /*0840*/  MOV R4, UR5 ;  /* 0x0000000500047c02 */ /* 0x001fe40008000f00 */
[----:B------:R-:W-:Y:S02]  /*0850*/  MOV R7, UR18 ;  /* 0x0000001200077c02 */ /* 0x000fe40008000f00 */
[----:B------:R-:W-:Y:S02]  /*0860*/  IMAD.U32 R5, RZ, RZ, UR6 ;  /* 0x00000006ff057e24 */ /* 0x000fe4000f8e00ff */
[----:B--2---:R-:W-:-:S05]  /*0870*/  FADD R9, R0, -R9 ;  /* 0x8000000900097221 */ /* 0x004fca0000000000 */
[----:B------:R0:W-:Y:S04]  /*0880*/  STG.E desc[UR14][R2.64], R9 ;  /* 0x0000000902007986 */ /* 0x0001e8000c10190e */
[----:B------:R-:W2:Y:S04]  /*0890*/  LDG.E R7, desc[UR14][R6.64] ;  /* 0x0000000e06077981 */ /* 0x000ea8000c1e1900 */
        /* <DEDUP_REMOVED lines=9> */
[----:B------:R-:W-:Y:S02]  /*0930*/  MOV R8, UR17 ;  /* 0x0000001100087c02 */ /* 0x000fe40008000f00 */
[----:B0-----:R-:W-:Y:S01]  /*0940*/  MOV R2, UR5 ;  /* 0x0000000500027c02 */ /* 0x001fe20008000f00 */
[----:B------:R-:W-:Y:S02]  /*0950*/  IMAD.U32 R9, RZ, RZ, UR18 ;  /* 0x00000012ff097e24 */ /* 0x000fe4000f8e00ff */
[----:B------:R-:W-:Y:S01]  /*0960*/  MOV R3, UR6 ;  /* 0x0000000600037c02 */ /* 0x000fe20008000f00 */
        /* <DEDUP_REMOVED lines=12> */
[----:B------:R-:W-:Y:S01]  /*0a30*/  MOV R6, UR17 ;  /* 0x0000001100067c02 */ /* 0x000fe20008000f00 */
[----:B0-----:R-:W-:Y:S02]  /*0a40*/  IMAD.U32 R4, RZ, RZ, UR5 ;  /* 0x00000005ff047e24 */ /* 0x001fe4000f8e00ff */
[----:B------:R-:W-:Y:S02]  /*0a50*/  MOV R7, UR18 ;  /* 0x0000001200077c02 */ /* 0x000fe40008000f00 */
        /* <DEDUP_REMOVED lines=54> */
[----:B------:R-:W-:Y:S02]  /*0dc0*/  ULOP3.LUT UR5, UR5, 0xfffffffc, URZ, 0xc0, !UPT ;  /* 0xfffffffc05057892 */ /* 0x000fe4000f8ec0ff */
[----:B------:R-:W-:Y:S02]  /*0dd0*/  UIADD3.X UR6, UPT, UPT, URZ, UR13, URZ, UP0, !UPT ;  /* 0x0000000dff067290 */ /* 0x000fe400087fe4ff */
[----:B------:R-:W-:Y:S02]  /*0de0*/  UIADD3 UR10, UP1, UPT, UR5, UR10, URZ ;  /* 0x0000000a050a7290 */ /* 0x000fe4000ff3e0ff */
[----:B------:R-:W-:Y:S02]  /*0df0*/  ULOP3.LUT UR6, UR6, 0x3, URZ, 0xc0, !UPT ;  /* 0x0000000306067892 */ /* 0x000fe4000f8ec0ff */
[----:B------:R-:W-:Y:S02]  /*0e00*/  UIADD3 UR5, UP0, UPT, UR5, UR8, URZ ;  /* 0x0000000805057290 */ /* 0x000fe4000ff1e0ff */
[----:B------:R-:W-:Y:S01]  /*0e10*/  UIADD3.X UR11, UPT, UPT, UR6, UR11, URZ, UP1, !UPT ;  /* 0x0000000b060b7290 */ /* 0x000fe20008ffe4ff */
[----:B------:R-:W-:Y:S01]  /*0e20*/  IMAD.U32 R6, RZ, RZ, UR10 ;  /* 0x0000000aff067e24 */ /* 0x000fe2000f8e00ff */
[----:B------:R-:W-:-:S02]  /*0e30*/  UIADD3.X UR6, UPT, UPT, UR6, UR9, URZ, UP0, !UPT ;  /* 0x0000000906067290 */ /* 0x000fc400087fe4ff */
[----:B0-----:R-:W-:Y:S02]  /*0e40*/  MOV R4, UR5 ;  /* 0x0000000500047c02 */ /* 0x001fe40008000f00 */
[----:B------:R-:W-:Y:S02]  /*0e50*/  MOV R7, UR11 ;  /* 0x0000000b00077c02 */ /* 0x000fe40008000f00 */
[----:B------:R-:W-:Y:S02]  /*0e60*/  IMAD.U32 R5, RZ, RZ, UR6 ;  /* 0x00000006ff057e24 */ /* 0x000fe4000f8e00ff */
[----:B--2---:R-:W-:-:S05]  /*0e70*/  FADD R9, R0, -R9 ;  /* 0x8000000900097221 */ /* 0x004fca0000000000 */
[----:B------:R0:W-:Y:S04]  /*0e80*/  STG.E desc[UR14][R2.64], R9 ;  /* 0x0000000902007986 */ /* 0x0001e8000c10190e */
[----:B------:R-:W2:Y:S04]  /*0e90*/  LDG.E R7, desc[UR14][R6.64] ;  /* 0x0000000e06077981 */ /* 0x000ea8000c1e1900 */
[----:B------:R-:W2:Y:S01]  /*0ea0*/  LDG.E R0, desc[UR14][R4.64] ;  /* 0x0000000e04007981 */ /* 0x000ea2000c1e1900 */
[----:B------:R-:W-:Y:S01]  /*0eb0*/  UIADD3 UR4, UPT, UPT, UR4, 0x8, URZ ;  /* 0x0000000804047890 */ /* 0x000fe2000fffe0ff */
[----:B------:R-:W-:Y:S01]  /*0ec0*/  UMOV UR6, URZ ;  /* 0x000000ff00067c82 */ /* 0x000fe20008000000 */
[----:B--2---:R-:W-:-:S05]  /*0ed0*/  FADD R11, R0, -R7 ;  /* 0x80000007000b7221 */ /* 0x004fca0000000000 */
[----:B------:R0:W-:Y:S05]  /*0ee0*/  STG.E desc[UR14][R4.64], R11 ;  /* 0x0000000b04007986 */ /* 0x0001ea000c10190e */
.L_x_26:
[----:B------:R-:W-:Y:S05]  /*0ef0*/  @!P0 EXIT ;  /* 0x000000000000894d */ /* 0x000fea0003800000 */
[----:B------:R-:W-:Y:S02]  /*0f00*/  UISETP.GE.U32.AND UP0, UPT, UR16, 0x4, UPT ;  /* 0x000000041000788c */ /* 0x000fe4000bf06070 */
[----:B------:R-:W-:Y:S02]  /*0f10*/  ULOP3.LUT UR12, UR12, 0x3, URZ, 0xc0, !UPT ;  /* 0x000000030c0c7892 */ /* 0x000fe4000f8ec0ff */
[----:B------:R-:W-:Y:S01]  /*0f20*/  UISETP.GE.U32.AND.EX UP0, UPT, URZ, URZ, UPT, UP0 ;  /* 0x000000ffff00728c */ /* 0x000fe2000bf06100 */
[----:B------:R-:W-:Y:S01]  /*0f30*/  UMOV UR5, URZ ;  /* 0x000000ff00057c82 */ /* 0x000fe20008000000 */
[----:B------:R-:W2:Y:S02]  /*0f40*/  LDCU.128 UR20, c[0x0][0x380] ;  /* 0x00007000ff1477ac */ /* 0x000ea40008000c00 */
[----:B------:R-:W-:-:S04]  /*0f50*/  ISETP.NE.U32.AND P0, PT, RZ, UR12, PT ;  /* 0x0000000cff007c0c */ /* 0x000fc8000bf05070 */
[----:B------:R-:W-:Y:S01]  /*0f60*/  ISETP.NE.AND.EX P0, PT, RZ, UR5, PT, P0 ;  /* 0x00000005ff007c0c */ /* 0x000fe2000bf05300 */
[----:B------:R-:W-:-:S12]  /*0f70*/  BRA.U !UP0, `(.L_x_27) ;  /* 0x0000000508047547 */ /* 0x000fd8000b800000 */
[----:B------:R-:W3:Y:S01]  /*0f80*/  LDCU.128 UR8, c[0x0][0x380] ;  /* 0x00007000ff0877ac */ /* 0x000ee20008000c00 */
[----:B------:R-:W-:Y:S02]  /*0f90*/  USHF.L.U32 UR7, UR4, 0x2, URZ ;  /* 0x0000000204077899 */ /* 0x000fe400080006ff */
[----:B------:R-:W-:Y:S02]  /*0fa0*/  USHF.L.U64.HI UR6, UR4, 0x2, UR6 ;  /* 0x0000000204067899 */ /* 0x000fe40008010206 */
[----:B---3--:R-:W-:Y:S02]  /*0fb0*/  UIADD3 UR17, UP1, UPT, UR7, UR10, URZ ;  /* 0x0000000a07117290 */ /* 0x008fe4000ff3e0ff */
[----:B------:R-:W-:Y:S02]  /*0fc0*/  UIADD3 UR13, UP0, UPT, UR7, UR8, URZ ;  /* 0x00000008070d7290 */ /* 0x000fe4000ff1e0ff */
[----:B------:R-:W-:Y:S02]  /*0fd0*/  UIADD3.X UR18, UPT, UPT, UR6, UR11, URZ, UP1, !UPT ;  /* 0x0000000b06127290 */ /* 0x000fe40008ffe4ff */
[----:B------:R-:W-:Y:S01]  /*0fe0*/  UIADD3.X UR16, UPT, UPT, UR6, UR9, URZ, UP0, !UPT ;  /* 0x0000000906107290 */ /* 0x000fe200087fe4ff */
[----:B0-----:R-:W-:-:S02]  /*0ff0*/  MOV R4, UR17 ;  /* 0x0000001100047c02 */ /* 0x001fc40008000f00 */
[----:B-1----:R-:W-:Y:S01]  /*1000*/  MOV R2, UR13 ;  /* 0x0000000d00027c02 */ /* 0x002fe20008000f00 */
[----:B------:R-:W-:Y:S02]  /*1010*/  IMAD.U32 R5, RZ, RZ, UR18 ;  /* 0x00000012ff057e24 */ /* 0x000fe4000f8e00ff */
[----:B------:R-:W-:-:S03]  /*1020*/  MOV R3, UR16 ;  /* 0x0000001000037c02 */ /* 0x000fc60008000f00 */
[----:B------:R0:W3:Y:S04]  /*1030*/  LDG.E R9, desc[UR14][R4.64] ;  /* 0x0000000e04097981 */ /* 0x0000e8000c1e1900 */
[----:B------:R-:W3:Y:S01]  /*1040*/  LDG.E R0, desc[UR14][R2.64] ;  /* 0x0000000e02007981 */ /* 0x000ee2000c1e1900 */
        /* <DEDUP_REMOVED lines=12> */
[----:B---3--:R-:W-:-:S05]  /*1110*/  FADD R9, R0, -R9 ;  /* 0x8000000900097221 */ /* 0x008fca0000000000 */
[----:B------:R0:W-:Y:S04]  /*1120*/  STG.E desc[UR14][R2.64], R9 ;  /* 0x0000000902007986 */ /* 0x0001e8000c10190e */
[----:B------:R-:W3:Y:S04]  /*1130*/  LDG.E R7, desc[UR14][R6.64] ;  /* 0x0000000e06077981 */ /* 0x000ee8000c1e1900 */
        /* <DEDUP_REMOVED lines=13> */
[----:B---3--:R-:W-:-:S05]  /*1210*/  FADD R7, R0, -R7 ;  /* 0x8000000700077221 */ /* 0x008fca0000000000 */
[----:B------:R0:W-:Y:S04]  /*1220*/  STG.E desc[UR14][R4.64], R7 ;  /* 0x0000000704007986 */ /* 0x0001e8000c10190e */
[----:B------:R-:W3:Y:S04]  /*1230*/  LDG.E R9, desc[UR14][R8.64] ;  /* 0x0000000e08097981 */ /* 0x000ee8000c1e1900 */
[----:B------:R-:W3:Y:S01]  /*1240*/  LDG.E R0, desc[UR14][R2.64] ;  /* 0x0000000e02007981 */ /* 0x000ee2000c1e1900 */
[----:B------:R-:W-:-:S04]  /*1250*/  UIADD3 UR7, UP0, UPT, UR7, 0xc, URZ ;  /* 0x0000000c07077890 */ /* 0x000fc8000ff1e0ff */
[----:B------:R-:W-:Y:S02]  /*1260*/  ULOP3.LUT UR7, UR7, 0xfffffffc, URZ, 0xc0, !UPT ;  /* 0xfffffffc07077892 */ /* 0x000fe4000f8ec0ff */
[----:B------:R-:W-:Y:S02]  /*1270*/  UIADD3.X UR6, UPT, UPT, URZ, UR6, URZ, UP0, !UPT ;  /* 0x00000006ff067290 */ /* 0x000fe400087fe4ff */
[----:B------:R-:W-:Y:S02]  /*1280*/  UIADD3 UR10, UP1, UPT, UR7, UR10, URZ ;  /* 0x0000000a070a7290 */ /* 0x000fe4000ff3e0ff */
[----:B------:R-:W-:Y:S02]  /*1290*/  ULOP3.LUT UR6, UR6, 0x3, URZ, 0xc0, !UPT ;  /* 0x0000000306067892 */ /* 0x000fe4000f8ec0ff */
[----:B------:R-:W-:Y:S02]  /*12a0*/  UIADD3 UR7, UP0, UPT, UR7, UR8, URZ ;  /* 0x0000000807077290 */ /* 0x000fe4000ff1e0ff */
[----:B------:R-:W-:Y:S01]  /*12b0*/  UIADD3.X UR11, UPT, UPT, UR6, UR11, URZ, UP1, !UPT ;  /* 0x0000000b060b7290 */ /* 0x000fe20008ffe4ff */
[----:B------:R-:W-:Y:S01]  /*12c0*/  MOV R6, UR10 ;  /* 0x0000000a00067c02 */ /* 0x000fe20008000f00 */
[----:B------:R-:W-:-:S02]  /*12d0*/  UIADD3.X UR6, UPT, UPT, UR6, UR9, URZ, UP0, !UPT ;  /* 0x0000000906067290 */ /* 0x000fc400087fe4ff */
[----:B0-----:R-:W-:Y:S02]  /*12e0*/  MOV R4, UR7 ;  /* 0x0000000700047c02 */ /* 0x001fe40008000f00 */
[----:B------:R-:W-:Y:S02]  /*12f0*/  IMAD.U32 R7, RZ, RZ, UR11 ;  /* 0x0000000bff077e24 */ /* 0x000fe4000f8e00ff */
[----:B------:R-:W-:Y:S01]  /*1300*/  MOV R5, UR6 ;  /* 0x0000000600057c02 */ /* 0x000fe20008000f00 */
[----:B---3--:R-:W-:-:S05]  /*1310*/  FADD R9, R0, -R9 ;  /* 0x8000000900097221 */ /* 0x008fca0000000000 */
[----:B------:R3:W-:Y:S04]  /*1320*/  STG.E desc[UR14][R2.64], R9 ;  /* 0x0000000902007986 */ /* 0x0007e8000c10190e */
[----:B------:R-:W4:Y:S04]  /*1330*/  LDG.E R7, desc[UR14][R6.64] ;  /* 0x0000000e06077981 */ /* 0x000f28000c1e1900 */
[----:B------:R-:W4:Y:S01]  /*1340*/  LDG.E R0, desc[UR14][R4.64] ;  /* 0x0000000e04007981 */ /* 0x000f22000c1e1900 */
[----:B------:R-:W-:Y:S01]  /*1350*/  UIADD3 UR4, UPT, UPT, UR4, 0x4, URZ ;  /* 0x0000000404047890 */ /* 0x000fe2000fffe0ff */
[----:B------:R-:W-:Y:S01]  /*1360*/  UMOV UR6, URZ ;  /* 0x000000ff00067c82 */ /* 0x000fe20008000000 */
[----:B----4-:R-:W-:-:S05]  /*1370*/  FADD R11, R0, -R7 ;  /* 0x80000007000b7221 */ /* 0x010fca0000000000 */
[----:B------:R3:W-:Y:S05]  /*1380*/  STG.E desc[UR14][R4.64], R11 ;  /* 0x0000000b04007986 */ /* 0x0007ea000c10190e */
.L_x_27:
[----:B--2---:R-:W-:Y:S05]  /*1390*/  @!P0 EXIT ;  /* 0x000000000000894d */ /* 0x004fea0003800000 */
.L_x_28:
[----:B------:R-:W-:Y:S02]  /*13a0*/  USHF.L.U32 UR7, UR4, 0x2, URZ ;  /* 0x0000000204077899 */ /* 0x000fe400080006ff */
[----:B------:R-:W-:Y:S02]  /*13b0*/  USHF.L.U64.HI UR6, UR4, 0x2, UR6 ;  /* 0x0000000204067899 */ /* 0x000fe40008010206 */
[----:B------:R-:W-:Y:S02]  /*13c0*/  UIADD3 UR8, UP1, UPT, UR7, UR22, URZ ;  /* 0x0000001607087290 */ /* 0x000fe4000ff3e0ff */
[----:B------:R-:W-:Y:S02]  /*13d0*/  UIADD3 UR7, UP0, UPT, UR7, UR20, URZ ;  /* 0x0000001407077290 */ /* 0x000fe4000ff1e0ff */
[----:B------:R-:W-:Y:S02]  /*13e0*/  UIADD3.X UR9, UPT, UPT, UR6, UR23, URZ, UP1, !UPT ;  /* 0x0000001706097290 */ /* 0x000fe40008ffe4ff */
[----:B------:R-:W-:Y:S01]  /*13f0*/  UIADD3.X UR6, UPT, UPT, UR6, UR21, URZ, UP0, !UPT ;  /* 0x0000001506067290 */ /* 0x000fe200087fe4ff */
[----:B0--3--:R-:W-:Y:S01]  /*1400*/  MOV R4, UR8 ;  /* 0x0000000800047c02 */ /* 0x009fe20008000f00 */
[----:B-12---:R-:W-:-:S02]  /*1410*/  IMAD.U32 R2, RZ, RZ, UR7 ;  /* 0x00000007ff027e24 */ /* 0x006fc4000f8e00ff */
[----:B------:R-:W-:Y:S02]  /*1420*/  MOV R5, UR9 ;  /* 0x0000000900057c02 */ /* 0x000fe40008000f00 */
[----:B------:R-:W-:-:S04]  /*1430*/  MOV R3, UR6 ;  /* 0x0000000600037c02 */ /* 0x000fc80008000f00 */
[----:B------:R-:W2:Y:S04]  /*1440*/  LDG.E R5, desc[UR14][R4.64] ;  /* 0x0000000e04057981 */ /* 0x000ea8000c1e1900 */
[----:B------:R-:W2:Y:S01]  /*1450*/  LDG.E R0, desc[UR14][R2.64] ;  /* 0x0000000e02007981 */ /* 0x000ea2000c1e1900 */
[----:B------:R-:W-:Y:S02]  /*1460*/  UIADD3 UR12, UP0, UPT, UR12, -0x1, URZ ;  /* 0xffffffff0c0c7890 */ /* 0x000fe4000ff1e0ff */
[----:B------:R-:W-:Y:S02]  /*1470*/  UIADD3 UR4, UPT, UPT, UR4, 0x1, URZ ;  /* 0x0000000104047890 */ /* 0x000fe4000fffe0ff */
[----:B------:R-:W-:Y:S02]  /*1480*/  UIADD3.X UR5, UPT, UPT, UR5, -0x1, URZ, UP0, !UPT ;  /* 0xffffffff05057890 */ /* 0x000fe400087fe4ff */
[----:B------:R-:W-:Y:S01]  /*1490*/  UISETP.NE.U32.AND UP0, UPT, UR12, URZ, UPT ;  /* 0x000000ff0c00728c */ /* 0x000fe2000bf05070 */
[----:B------:R-:W-:-:S03]  /*14a0*/  UMOV UR6, URZ ;  /* 0x000000ff00067c82 */ /* 0x000fc60008000000 */
[----:B------:R-:W-:Y:S01]  /*14b0*/  UISETP.NE.AND.EX UP0, UPT, UR5, URZ, UPT, UP0 ;  /* 0x000000ff0500728c */ /* 0x000fe2000bf05300 */
[----:B--2---:R-:W-:-:S05]  /*14c0*/  FADD R7, R0, -R5 ;  /* 0x8000000500077221 */ /* 0x004fca0000000000 */
[----:B------:R2:W-:Y:S03]  /*14d0*/  STG.E desc[UR14][R2.64], R7 ;  /* 0x0000000702007986 */ /* 0x0005e6000c10190e */
[----:B------:R-:W-:Y:S05]  /*14e0*/  BRA.U UP0, `(.L_x_28) ;  /* 0xfffffffd00ac7547 */ /* 0x000fea000b83ffff */
[----:B------:R-:W-:Y:S05]  /*14f0*/  EXIT ;  /* 0x000000000000794d */ /* 0x000fea0003800000 */
.L_x_29:
        /* <DEDUP_REMOVED lines=16> */
.L_x_43:


//--------------------- .text._Z11kernel_fillPffm --------------------------
	.section	.text._Z11kernel_fillPffm,"ax",@progbits
	.align	128
        .global         _Z11kernel_fillPffm
        .type           _Z11kernel_fillPffm,@function
        .size           _Z11kernel_fillPffm,(.L_x_44 - _Z11kernel_fillPffm)
        .other          _Z11kernel_fillPffm,@"STO_CUDA_ENTRY STV_DEFAULT"
_Z11kernel_fillPffm:
.text._Z11kernel_fillPffm:
        /* <DEDUP_REMOVED lines=14> */
[----:B------:R-:W1:Y:S01]  /*00e0*/  LDCU.64 UR10, c[0x0][0x380] ;  /* 0x00007000ff0a77ac */ /* 0x000e620008000a00 */
[----:B------:R-:W2:Y:S01]  /*00f0*/  LDC R7, c[0x0][0x388] ;  /* 0x0000e200ff077b82 */ /* 0x000ea20000000800 */
[----:B------:R-:W3:Y:S01]  /*0100*/  LDCU UR6, c[0x0][0x394] ;  /* 0x00007280ff0677ac */ /* 0x000ee20008000800 */
[----:B------:R-:W-:Y:S02]  /*0110*/  ULOP3.LUT UR4, UR8, 0xfffffff0, URZ, 0xc0, !UPT ;  /* 0xfffffff008047892 */ /* 0x000fe4000f8ec0ff */
[----:B-1----:R-:W-:-:S04]  /*0120*/  UIADD3 UR5, UP0, UPT, UR10, 0x20, URZ ;  /* 0x000000200a057890 */ /* 0x002fc8000ff1e0ff */
[----:B------:R-:W-:Y:S02]  /*0130*/  UIADD3.X UR7, UPT, UPT, URZ, UR11, URZ, UP0, !UPT ;  /* 0x0000000bff077290 */ /* 0x000fe400087fe4ff */
[----:B------:R-:W-:Y:S01]  /*0140*/  IMAD.U32 R0, RZ, RZ, UR5 ;  /* 0x00000005ff007e24 */ /* 0x000fe2000f8e00ff */
[----:B------:R-:W-:-:S03]  /*0150*/  UMOV UR5, UR4 ;  /* 0x0000000400057c82 */ /* 0x000fc60008000000 */
[----:B------:R-:W-:Y:S01]  /*0160*/  IMAD.U32 R5, RZ, RZ, UR7 ;  /* 0x00000007ff057e24 */ /* 0x000fe2000f8e00ff */
[----:B---3--:R-:W-:-:S06]  /*0170*/  UMOV UR7, UR6 ;  /* 0x0000000600077c82 */ /* 0x008fcc0008000000 */
.L_x_31:
[----:B-1----:R-:W-:Y:S01]  /*0180*/  MOV R2, R0 ;  /* 0x0000000000027202 */ /* 0x002fe20000000f00 */
[----:B------:R-:W-:Y:S01]  /*0190*/  IMAD.MOV.U32 R3, RZ, RZ, R5 ;  /* 0x000000ffff037224 */ /* 0x000fe200078e0005 */
[----:B------:R-:W-:Y:S02]  /*01a0*/  UIADD3 UR5, UP0, UPT, UR5, -0x10, URZ ;  /* 0xfffffff005057890 */ /* 0x000fe4000ff1e0ff */
[----:B------:R-:W-:Y:S02]  /*01b0*/  IADD3 R0, P1, PT, R2, 0x40, RZ ;  /* 0x0000004002007810 */ /* 0x000fe40007f3e0ff */
[----:B0-2---:R1:W-:Y:S01]  /*01c0*/  STG.E desc[UR18][R2.64+-0x20], R7 ;  /* 0xffffe00702007986 */ /* 0x0053e2000c101912 */
[----:B------:R-:W-:Y:S02]  /*01d0*/  UIADD3.X UR7, UPT, UPT, UR7, -0x1, URZ, UP0, !UPT ;  /* 0xffffffff07077890 */ /* 0x000fe400087fe4ff */
[----:B------:R-:W-:Y:S01]  /*01e0*/  UISETP.NE.U32.AND UP0, UPT, UR5, URZ, UPT ;  /* 0x000000ff0500728c */ /* 0x000fe2000bf05070 */
[----:B------:R1:W-:Y:S01]  /*01f0*/  STG.E desc[UR18][R2.64+-0x1c], R7 ;  /* 0xffffe40702007986 */ /* 0x0003e2000c101912 */
[----:B------:R-:W-:-:S02]  /*0200*/  IMAD.X R5, RZ, RZ, R3, P1 ;  /* 0x000000ffff057224 */ /* 0x000fc400008e0603 */
[----:B------:R-:W-:Y:S01]  /*0210*/  UISETP.NE.AND.EX UP0, UPT, UR7, URZ, UPT, UP0 ;  /* 0x000000ff0700728c */ /* 0x000fe2000bf05300 */
[----:B------:R1:W-:Y:S04]  /*0220*/  STG.E desc[UR18][R2.64+-0x18], R7 ;  /* 0xffffe80702007986 */ /* 0x0003e8000c101912 */
        /* <DEDUP_REMOVED lines=12> */
[----:B------:R1:W-:Y:S01]  /*02f0*/  STG.E desc[UR18][R2.64+0x1c], R7 ;  /* 0x00001c0702007986 */ /* 0x0003e2000c101912 */
[----:B------:R-:W-:Y:S05]  /*0300*/  BRA.U UP0, `(.L_x_31) ;  /* 0xfffffffd009c7547 */ /* 0x000fea000b83ffff */
.L_x_30:
[----:B0-----:R-:W-:Y:S05]  /*0310*/  @!P0 EXIT ;  /* 0x000000000000894d */ /* 0x001fea0003800000 */
[----:B------:R-:W-:Y:S02]  /*0320*/  UISETP.GE.U32.AND UP0, UPT, UR12, 0x8, UPT ;  /* 0x000000080c00788c */ /* 0x000fe4000bf06070 */
[----:B------:R-:W-:Y:S02]  /*0330*/  ULOP3.LUT UR26, UR8, 0x7, URZ, 0xc0, !UPT ;  /* 0x00000007081a7892 */ /* 0x000fe4000f8ec0ff */
[----:B------:R-:W-:-:S04]  /*0340*/  UISETP.GE.U32.AND.EX UP0, UPT, URZ, URZ, UPT, UP0 ;  /* 0x000000ffff00728c */ /* 0x000fc8000bf06100 */
[----:B------:R-:W-:-:S04]  /*0350*/  ISETP.NE.U32.AND P0, PT, RZ, UR26, PT ;  /* 0x0000001aff007c0c */ /* 0x000fc8000bf05070 */
[----:B------:R-:W-:Y:S01]  /*0360*/  ISETP.NE.AND.EX P0, PT, RZ, RZ, PT, P0 ;  /* 0x000000ffff00720c */ /* 0x000fe20003f05300 */
[----:B------:R-:W-:-:S12]  /*0370*/  BRA.U !UP0, `(.L_x_32) ;  /* 0x0000000508287547 */ /* 0x000fd8000b800000 */
[----:B------:R-:W0:Y:S01]  /*0380*/  LDCU.64 UR10, c[0x0][0x380] ;  /* 0x00007000ff0a77ac */ /* 0x000e220008000a00 */
[----:B------:R-:W2:Y:S01]  /*0390*/  LDC R15, c[0x0][0x388] ;  /* 0x0000e200ff0f7b82 */ /* 0x000ea20000000800 */
[----:B------:R-:W-:Y:S02]  /*03a0*/  USHF.L.U32 UR5, UR4, 0x2, URZ ;  /* 0x0000000204057899 */ /* 0x000fe400080006ff */
[----:B------:R-:W-:Y:S02]  /*03b0*/  USHF.L.U64.HI UR6, UR4, 0x2, UR6 ;  /* 0x0000000204067899 */ /* 0x000fe40008010206 */
[----:B------:R-:W-:Y:S02]  /*03c0*/  UIADD3 UR22, UP5, UPT, UR5, 0x4, URZ ;  /* 0x0000000405167890 */ /* 0x000fe4000ffbe0ff */
[----:B------:R-:W-:Y:S02]  /*03d0*/  UIADD3 UR20, UP4, UPT, UR5, 0x8, URZ ;  /* 0x0000000805147890 */ /* 0x000fe4000ff9e0ff */
[----:B------:R-:W-:-:S02]  /*03e0*/  UIADD3 UR7, UP0, UPT, UR5, 0x18, URZ ;  /* 0x0000001805077890 */ /* 0x000fc4000ff1e0ff */
[----:B------:R-:W-:Y:S02]  /*03f0*/  UIADD3 UR16, UP3, UPT, UR5, 0xc, URZ ;  /* 0x0000000c05107890 */ /* 0x000fe4000ff7e0ff */
[----:B------:R-:W-:Y:S02]  /*0400*/  UIADD3.X UR23, UPT, UPT, URZ, UR6, URZ, UP5, !UPT ;  /* 0x00000006ff177290 */ /* 0x000fe4000affe4ff */
[----:B0-----:R-:W-:Y:S02]  /*0410*/  UIADD3 UR24, UP6, UPT, UR5, UR10, URZ ;  /* 0x0000000a05187290 */ /* 0x001fe4000ffde0ff */
[----:B------:R-:W-:Y:S02]  /*0420*/  ULOP3.LUT UR22, UR22, 0xfffffffc, URZ, 0xc0, !UPT ;  /* 0xfffffffc16167892 */ /* 0x000fe4000f8ec0ff */
[----:B------:R-:W-:Y:S02]  /*0430*/  UIADD3 UR14, UP2, UPT, UR5, 0x10, URZ ;  /* 0x00000010050e7890 */ /* 0x000fe4000ff5e0ff */
[----:B------:R-:W-:Y:S01]  /*0440*/  UIADD3 UR12, UP1, UPT, UR5, 0x14, URZ ;  /* 0x00000014050c7890 */ /* 0x000fe2000ff3e0ff */
[----:B-1----:R-:W-:Y:S01]  /*0450*/  MOV R2, UR24 ;  /* 0x0000001800027c02 */ /* 0x002fe20008000f00 */
[----:B------:R-:W-:-:S02]  /*0460*/  UIADD3.X UR25, UPT, UPT, UR6, UR11, URZ, UP6, !UPT ;  /* 0x0000000b06197290 */ /* 0x000fc4000b7fe4ff */
[----:B------:R-:W-:Y:S02]  /*0470*/  UIADD3.X UR21, UPT, UPT, URZ, UR6, URZ, UP4, !UPT ;  /* 0x00000006ff157290 */ /* 0x000fe4000a7fe4ff */
[----:B------:R-:W-:Y:S02]  /*0480*/  ULOP3.LUT UR20, UR20, 0xfffffffc, URZ, 0xc0, !UPT ;  /* 0xfffffffc14147892 */ /* 0x000fe4000f8ec0ff */
[----:B------:R-:W-:Y:S01]  /*0490*/  UIADD3.X UR9, UPT, UPT, URZ, UR6, URZ, UP0, !UPT ;  /* 0x00000006ff097290 */ /* 0x000fe200087fe4ff */
[----:B------:R-:W-:Y:S01]  /*04a0*/  IMAD.U32 R3, RZ, RZ, UR25 ;  /* 0x00000019ff037e24 */ /* 0x000fe2000f8e00ff */
[----:B------:R-:W-:Y:S02]  /*04b0*/  UIADD3 UR5, UP6, UPT, UR5, 0x1c, URZ ;  /* 0x0000001c05057890 */ /* 0x000fe4000ffde0ff */
[----:B------:R-:W-:Y:S02]  /*04c0*/  UIADD3.X UR17, UPT, UPT, URZ, UR6, URZ, UP3, !UPT ;  /* 0x00000006ff117290 */ /* 0x000fe40009ffe4ff */
[----:B------:R-:W-:Y:S01]  /*04d0*/  ULOP3.LUT UR16, UR16, 0xfffffffc, URZ, 0xc0, !UPT ;  /* 0xfffffffc10107892 */ /* 0x000fe2000f8ec0ff */
[----:B--2---:R0:W-:Y:S01]  /*04e0*/  STG.E desc[UR18][R2.64], R15 ;  /* 0x0000000f02007986 */ /* 0x0041e2000c101912 */
[----:B------:R-:W-:-:S02]  /*04f0*/  ULOP3.LUT UR23, UR23, 0x3, URZ, 0xc0, !UPT ;  /* 0x0000000317177892 */ /* 0x000fc4000f8ec0ff */
[----:B------:R-:W-:Y:S02]  /*0500*/  UIADD3 UR22, UP0, UPT, UR22, UR10, URZ ;  /* 0x0000000a16167290 */ /* 0x000fe4000ff1e0ff */
[----:B------:R-:W-:Y:S02]  /*0510*/  UIADD3.X UR15, UPT, UPT, URZ, UR6, URZ, UP2, !UPT ;  /* 0x00000006ff0f7290 */ /* 0x000fe400097fe4ff */
[----:B------:R-:W-:Y:S02]  /*0520*/  ULOP3.LUT UR14, UR14, 0xfffffffc, URZ, 0xc0, !UPT ;  /* 0xfffffffc0e0e7892 */ /* 0x000fe4000f8ec0ff */
[----:B------:R-:W-:Y:S01]  /*0530*/  UIADD3.X UR13, UPT, UPT, URZ, UR6, URZ, UP1, !UPT ;  /* 0x00000006ff0d7290 */ /* 0x000fe20008ffe4ff */
[----:B------:R-:W-:Y:S01]  /*0540*/  IMAD.U32 R4, RZ, RZ, UR22 ;  /* 0x00000016ff047e24 */ /* 0x000fe2000f8e00ff */
[----:B------:R-:W-:Y:S02]  /*0550*/  ULOP3.LUT UR12, UR12, 0xfffffffc, URZ, 0xc0, !UPT ;  /* 0xfffffffc0c0c7892 */ /* 0x000fe4000f8ec0ff */
[----:B------:R-:W-:-:S02]  /*0560*/  ULOP3.LUT UR7, UR7, 0xfffffffc, URZ, 0xc0, !UPT ;  /* 0xfffffffc07077892 */ /* 0x000fc4000f8ec0ff */
[----:B------:R-:W-:Y:S02]  /*0570*/  ULOP3.LUT UR21, UR21, 0x3, URZ, 0xc0, !UPT ;  /* 0x0000000315157892 */ /* 0x000fe4000f8ec0ff */
[----:B------:R-:W-:Y:S02]  /*0580*/  UIADD3 UR20, UP1, UPT, UR20, UR10, URZ ;  /* 0x0000000a14147290 */ /* 0x000fe4000ff3e0ff */
[----:B------:R-:W-:Y:S02]  /*0590*/  UIADD3.X UR6, UPT, UPT, URZ, UR6, URZ, UP6, !UPT ;  /* 0x00000006ff067290 */ /* 0x000fe4000b7fe4ff */
[----:B------:R-:W-:Y:S02]  /*05a0*/  ULOP3.LUT UR5, UR5, 0xfffffffc, URZ, 0xc0, !UPT ;  /* 0xfffffffc05057892 */ /* 0x000fe4000f8ec0ff */
[----:B------:R-:W-:Y:S01]  /*05b0*/  ULOP3.LUT UR17, UR17, 0x3, URZ, 0xc0, !UPT ;  /* 0x0000000311117892 */ /* 0x000fe2000f8ec0ff */
[----:B------:R-:W-:Y:S01]  /*05c0*/  IMAD.U32 R6, RZ, RZ, UR20 ;  /* 0x00000014ff067e24 */ /* 0x000fe2000f8e00ff */
[----:B------:R-:W-:-:S02]  /*05d0*/  UIADD3 UR16, UP2, UPT, UR16, UR10, URZ ;  /* 0x0000000a10107290 */ /* 0x000fc4000ff5e0ff */
[----:B------:R-:W-:Y:S02]  /*05e0*/  UIADD3.X UR23, UPT, UPT, UR23, UR11, URZ, UP0, !UPT ;  /* 0x0000000b17177290 */ /* 0x000fe400087fe4ff */
[----:B------:R-:W-:Y:S02]  /*05f0*/  ULOP3.LUT UR15, UR15, 0x3, URZ, 0xc0, !UPT ;  /* 0x000000030f0f7892 */ /* 0x000fe4000f8ec0ff */
[----:B------:R-:W-:Y:S01]  /*0600*/  UIADD3 UR14, UP3, UPT, UR14, UR10, URZ ;  /* 0x0000000a0e0e7290 */ /* 0x000fe2000ff7e0ff */
[----:B------:R-:W-:Y:S01]  /*0610*/  MOV R8, UR16 ;  /* 0x0000001000087c02 */ /* 0x000fe20008000f00 */
[----:B------:R-:W-:Y:S01]  /*0620*/  ULOP3.LUT UR13, UR13, 0x3, URZ, 0xc0, !UPT ;  /* 0x000000030d0d7892 */ /* 0x000fe2000f8ec0ff */
[----:B------:R-:W-:Y:S01]  /*0630*/  MOV R5, UR23 ;  /* 0x0000001700057c02 */ /* 0x000fe20008000f00 */
[----:B------:R-:W-:Y:S02]  /*0640*/  UIADD3 UR12, UP4, UPT, UR12, UR10, URZ ;  /* 0x0000000a0c0c7290 */ /* 0x000fe4000ff9e0ff */
[----:B------:R-:W-:Y:S01]  /*0650*/  ULOP3.LUT UR9, UR9, 0x3, URZ, 0xc0, !UPT ;  /* 0x0000000309097892 */ /* 0x000fe2000f8ec0ff */
[----:B0-----:R-:W-:Y:S01]  /*0660*/  IMAD.U32 R2, RZ, RZ, UR14 ;  /* 0x0000000eff027e24 */ /* 0x001fe2000f8e00ff */
[----:B------:R-:W-:Y:S01]  /*0670*/  UIADD3 UR7, UP0, UPT, UR7, UR10, URZ ;  /* 0x0000000a07077290 */ /* 0x000fe2000ff1e0ff */
[----:B------:R0:W-:Y:S01]  /*0680*/  STG.E desc[UR18][R4.64], R15 ;  /* 0x0000000f04007986 */ /* 0x0001e2000c101912 */
[----:B------:R-:W-:-:S02]  /*0690*/  UIADD3.X UR21, UPT, UPT, UR21, UR11, URZ, UP1, !UPT ;  /* 0x0000000b15157290 */ /* 0x000fc40008ffe4ff */
[----:B------:R-:W-:Y:S02]  /*06a0*/  ULOP3.LUT UR6, UR6, 0x3, URZ, 0xc0, !UPT ;  /* 0x0000000306067892 */ /* 0x000fe4000f8ec0ff */
[----:B------:R-:W-:Y:S01]  /*06b0*/  UIADD3.X UR17, UPT, UPT, UR17, UR11, URZ, UP2, !UPT ;  /* 0x0000000b11117290 */ /* 0x000fe200097fe4ff */
[----:B------:R-:W-:Y:S01]  /*06c0*/  IMAD.U32 R10, RZ, RZ, UR7 ;  /* 0x00000007ff0a7e24 */ /* 0x000fe2000f8e00ff */
[----:B------:R-:W-:Y:S01]  /*06d0*/  UIADD3 UR10, UP1, UPT, UR5, UR10, URZ ;  /* 0x0000000a050a7290 */ /* 0x000fe2000ff3e0ff */
[----:B------:R-:W-:Y:S01]  /*06e0*/  IMAD.U32 R7, RZ, RZ, UR21 ;  /* 0x00000015ff077e24 */ /* 0x000fe2000f8e00ff */
[----:B------:R-:W-:Y:S02]  /*06f0*/  UIADD3.X UR15, UPT, UPT, UR15, UR11, URZ, UP3, !UPT ;  /* 0x0000000b0f0f7290 */ /* 0x000fe40009ffe4ff */
[----:B------:R-:W-:Y:S01]  /*0700*/  UIADD3.X UR13, UPT, UPT, UR13, UR11, URZ, UP4, !UPT ;  /* 0x0000000b0d0d7290 */ /* 0x000fe2000a7fe4ff */
[----:B------:R-:W-:Y:S01]  /*0710*/  IMAD.U32 R9, RZ, RZ, UR17 ;  /* 0x00000011ff097e24 */ /* 0x000fe2000f8e00ff */
[----:B------:R-:W-:Y:S01]  /*0720*/  UIADD3.X UR5, UPT, UPT, UR9, UR11, URZ, UP0, !UPT ;  /* 0x0000000b09057290 */ /* 0x000fe200087fe4ff */
[----:B0-----:R-:W-:Y:S01]  /*0730*/  MOV R4, UR12 ;  /* 0x0000000c00047c02 */ /* 0x001fe20008000f00 */
[----:B------:R-:W-:Y:S01]  /*0740*/  UIADD3.X UR11, UPT, UPT, UR6, UR11, URZ, UP1, !UPT ;  /* 0x0000000b060b7290 */ /* 0x000fe20008ffe4ff */
[----:B------:R-:W-:Y:S01]  /*0750*/  IMAD.U32 R3, RZ, RZ, UR15 ;  /* 0x0000000fff037e24 */ /* 0x000fe2000f8e00ff */
[----:B------:R0:W-:Y:S01]  /*0760*/  STG.E desc[UR18][R6.64], R15 ;  /* 0x0000000f06007986 */ /* 0x0001e2000c101912 */
[----:B------:R-:W-:Y:S01]  /*0770*/  IMAD.U32 R5, RZ, RZ, UR13 ;  /* 0x0000000dff057e24 */ /* 0x000fe2000f8e00ff */
[----:B------:R-:W-:Y:S01]  /*0780*/  MOV R12, UR10 ;  /* 0x0000000a000c7c02 */ /* 0x000fe20008000f00 */
[----:B------:R-:W-:Y:S01]  /*0790*/  IMAD.U32 R11, RZ, RZ, UR5 ;  /* 0x00000005ff0b7e24 */ /* 0x000fe2000f8e00ff */
[----:B------:R-:W-:Y:S01]  /*07a0*/  MOV R13, UR11 ;  /* 0x0000000b000d7c02 */ /* 0x000fe20008000f00 */
[----:B------:R0:W-:Y:S01]  /*07b0*/  STG.E desc[UR18][R8.64], R15 ;  /* 0x0000000f08007986 */ /* 0x0001e2000c101912 */
[----:B------:R-:W-:Y:S01]  /*07c0*/  UIADD3 UR4, UPT, UPT, UR4, 0x8, URZ ;  /* 0x0000000804047890 */ /* 0x000fe2000fffe0ff */
[----:B------:R-:W-:-:S02]  /*07d0*/  UMOV UR6, URZ ;  /* 0x000000ff00067c82 */ /* 0x000fc40008000000 */
[----:B------:R0:W-:Y:S04]  /*07e0*/  STG.E desc[UR18][R2.64], R15 ;  /* 0x0000000f02007986 */ /* 0x0001e8000c101912 */
[----:B------:R0:W-:Y:S04]  /*07f0*/  STG.E desc[UR18][R4.64], R15 ;  /* 0x0000000f04007986 */ /* 0x0001e8000c101912 */
[----:B------:R0:W-:Y:S04]  /*0800*/  STG.E desc[UR18][R10.64], R15 ;  /* 0x0000000f0a007986 */ /* 0x0001e8000c101912 */
[----:B------:R0:W-:Y:S02]  /*0810*/  STG.E desc[UR18][R12.64], R15 ;  /* 0x0000000f0c007986 */ /* 0x0001e4000c101912 */
.L_x_32:
[----:B------:R-:W-:Y:S05]  /*0820*/  @!P0 EXIT ;  /* 0x000000000000894d */ /* 0x000fea0003800000 */
[----:B------:R-:W-:Y:S02]  /*0830*/  UISETP.GE.U32.AND UP0, UPT, UR26, 0x4, UPT ;  /* 0x000000041a00788c */ /* 0x000fe4000bf06070 */
[----:B------:R-:W-:Y:S02]  /*0840*/  ULOP3.LUT UR8, UR8, 0x3, URZ, 0xc0, !UPT ;  /* 0x0000000308087892 */ /* 0x000fe4000f8ec0ff */
[----:B------:R-:W-:Y:S01]  /*0850*/  UISETP.GE.U32.AND.EX UP0, UPT, URZ, URZ, UPT, UP0 ;  /* 0x000000ffff00728c */ /* 0x000fe2000bf06100 */
[----:B------:R-:W-:-:S03]  /*0860*/  UMOV UR5, URZ ;  /* 0x000000ff00057c82 */ /* 0x000fc60008000000 */
[----:B------:R-:W-:-:S04]  /*0870*/  ISETP.NE.U32.AND P0, PT, RZ, UR8, PT ;  /* 0x00000008ff007c0c */ /* 0x000fc8000bf05070 */
[----:B------:R-:W-:Y:S01]  /*0880*/  ISETP.NE.AND.EX P0, PT, RZ, UR5, PT, P0 ;  /* 0x00000005ff007c0c */ /* 0x000fe2000bf05300 */
[----:B------:R-:W-:-:S12]  /*0890*/  BRA.U !UP0, `(.L_x_33) ;  /* 0x0000000108987547 */ /* 0x000fd8000b800000 */
[----:B------:R-:W2:Y:S01]  /*08a0*/  LDCU.64 UR10, c[0x0][0x380] ;  /* 0x00007000ff0a77ac */ /* 0x000ea20008000a00 */
[----:B0-----:R-:W0:Y:S01]  /*08b0*/  LDC R11, c[0x0][0x388] ;  /* 0x0000e200ff0b7b82 */ /* 0x001e220000000800 */
[----:B------:R-:W-:Y:S02]  /*08c0*/  USHF.L.U32 UR7, UR4, 0x2, URZ ;  /* 0x0000000204077899 */ /* 0x000fe400080006ff */
[----:B------:R-:W-:Y:S02]  /*08d0*/  USHF.L.U64.HI UR6, UR4, 0x2, UR6 ;  /* 0x0000000204067899 */ /* 0x000fe40008010206 */
[----:B------:R-:W-:Y:S02]  /*08e0*/  UIADD3 UR9, UP1, UPT, UR7, 0x4, URZ ;  /* 0x0000000407097890 */ /* 0x000fe4000ff3e0ff */
[----:B------:R-:W-:Y:S02]  /*08f0*/  UIADD3 UR12, UP2, UPT, UR7, 0x8, URZ ;  /* 0x00000008070c7890 */ /* 0x000fe4000ff5e0ff */
[----:B------:R-:W-:-:S02]  /*0900*/  UIADD3 UR14, UP3, UPT, UR7, 0xc, URZ ;  /* 0x0000000c070e7890 */ /* 0x000fc4000ff7e0ff */
[----:B------:R-:W-:Y:S02]  /*0910*/  ULOP3.LUT UR9, UR9, 0xfffffffc, URZ, 0xc0, !UPT ;  /* 0xfffffffc09097892 */ /* 0x000fe4000f8ec0ff */
[----:B------:R-:W-:Y:S02]  /*0920*/  UIADD3.X UR13, UPT, UPT, URZ, UR6, URZ, UP2, !UPT ;  /* 0x00000006ff0d7290 */ /* 0x000fe400097fe4ff */
[----:B--2---:R-:W-:Y:S02]  /*0930*/  UIADD3 UR15, UP0, UPT, UR7, UR10, URZ ;  /* 0x0000000a070f7290 */ /* 0x004fe4000ff1e0ff */
[----:B------:R-:W-:Y:S02]  /*0940*/  UIADD3.X UR7, UPT, UPT, URZ, UR6, URZ, UP1, !UPT ;  /* 0x00000006ff077290 */ /* 0x000fe40008ffe4ff */
[----:B------:R-:W-:Y:S02]  /*0950*/  UIADD3.X UR16, UPT, UPT, UR6, UR11, URZ, UP0, !UPT ;  /* 0x0000000b06107290 */ /* 0x000fe400087fe4ff */
[----:B------:R-:W-:Y:S01]  /*0960*/  ULOP3.LUT UR12, UR12, 0xfffffffc, URZ, 0xc0, !UPT ;  /* 0xfffffffc0c0c7892 */ /* 0x000fe2000f8ec0ff */
[----:B-1----:R-:W-:Y:S01]  /*0970*/  IMAD.U32 R2, RZ, RZ, UR15 ;  /* 0x0000000fff027e24 */ /* 0x002fe2000f8e00ff */
[----:B------:R-:W-:-:S02]  /*0980*/  UIADD3.X UR6, UPT, UPT, URZ, UR6, URZ, UP3, !UPT ;  /* 0x00000006ff067290 */ /* 0x000fc40009ffe4ff */
[----:B------:R-:W-:Y:S01]  /*0990*/  ULOP3.LUT UR14, UR14, 0xfffffffc, URZ, 0xc0, !UPT ;  /* 0xfffffffc0e0e7892 */ /* 0x000fe2000f8ec0ff */
[----:B------:R-:W-:Y:S01]  /*09a0*/  MOV R3, UR16 ;  /* 0x0000001000037c02 */ /* 0x000fe20008000f00 */
[----:B------:R-:W-:Y:S02]  /*09b0*/  ULOP3.LUT UR7, UR7, 0x3, URZ, 0xc0, !UPT ;  /* 0x0000000307077892 */ /* 0x000fe4000f8ec0ff */
[----:B------:R-:W-:Y:S02]  /*09c0*/  UIADD3 UR9, UP0, UPT, UR9, UR10, URZ ;  /* 0x0000000a09097290 */ /* 0x000fe4000ff1e0ff */
[----:B------:R-:W-:Y:S01]  /*09d0*/  ULOP3.LUT UR13, UR13, 0x3, URZ, 0xc0, !UPT ;  /* 0x000000030d0d7892 */ /* 0x000fe2000f8ec0ff */
[----:B0-----:R2:W-:Y:S01]  /*09e0*/  STG.E desc[UR18][R2.64], R11 ;  /* 0x0000000b02007986 */ /* 0x0015e2000c101912 */
[----:B------:R-:W-:Y:S02]  /*09f0*/  UIADD3 UR12, UP1, UPT, UR12, UR10, URZ ;  /* 0x0000000a0c0c7290 */ /* 0x000fe4000ff3e0ff */
[----:B------:R-:W-:Y:S01]  /*0a00*/  ULOP3.LUT UR6, UR6, 0x3, URZ, 0xc0, !UPT ;  /* 0x0000000306067892 */ /* 0x000fe2000f8ec0ff */
[----:B------:R-:W-:Y:S01]  /*0a10*/  IMAD.U32 R4, RZ, RZ, UR9 ;  /* 0x00000009ff047e24 */ /* 0x000fe2000f8e00ff */
[----:B------:R-:W-:-:S02]  /*0a20*/  UIADD3 UR14, UP2, UPT, UR14, UR10, URZ ;  /* 0x0000000a0e0e7290 */ /* 0x000fc4000ff5e0ff */
[----:B------:R-:W-:Y:S01]  /*0a30*/  UIADD3.X UR7, UPT, UPT, UR7, UR11, URZ, UP0, !UPT ;  /* 0x0000000b07077290 */ /* 0x000fe200087fe4ff */
[----:B------:R-:W-:Y:S01]  /*0a40*/  MOV R6, UR12 ;  /* 0x0000000c00067c02 */ /* 0x000fe20008000f00 */
[----:B------:R-:W-:Y:S02]  /*0a50*/  UIADD3.X UR13, UPT, UPT, UR13, UR11, URZ, UP1, !UPT ;  /* 0x0000000b0d0d7290 */ /* 0x000fe40008ffe4ff */
[----:B------:R-:W-:Y:S01]  /*0a60*/  UIADD3.X UR6, UPT, UPT, UR6, UR11, URZ, UP2, !UPT ;  /* 0x0000000b06067290 */ /* 0x000fe200097fe4ff */
[----:B------:R-:W-:Y:S01]  /*0a70*/  IMAD.U32 R8, RZ, RZ, UR14 ;  /* 0x0000000eff087e24 */ /* 0x000fe2000f8e00ff */
[----:B------:R-:W-:Y:S01]  /*0a80*/  MOV R5, UR7 ;  /* 0x0000000700057c02 */ /* 0x000fe20008000f00 */
[----:B------:R-:W-:Y:S01]  /*0a90*/  UIADD3 UR4, UPT, UPT, UR4, 0x4, URZ ;  /* 0x0000000404047890 */ /* 0x000fe2000fffe0ff */
[----:B------:R-:W-:Y:S02]  /*0aa0*/  IMAD.U32 R7, RZ, RZ, UR13 ;  /* 0x0000000dff077e24 */ /* 0x000fe4000f8e00ff */
[----:B------:R-:W-:Y:S01]  /*0ab0*/  MOV R9, UR6 ;  /* 0x0000000600097c02 */ /* 0x000fe20008000f00 */
[----:B------:R2:W-:Y:S01]  /*0ac0*/  STG.E desc[UR18][R4.64], R11 ;  /* 0x0000000b04007986 */ /* 0x0005e2000c101912 */
[----:B------:R-:W-:-:S03]  /*0ad0*/  UMOV UR6, URZ ;  /* 0x000000ff00067c82 */ /* 0x000fc60008000000 */
[----:B------:R2:W-:Y:S04]  /*0ae0*/  STG.E desc[UR18][R6.64], R11 ;  /* 0x0000000b06007986 */ /* 0x0005e8000c101912 */
[----:B------:R2:W-:Y:S02]  /*0af0*/  STG.E desc[UR18][R8.64], R11 ;  /* 0x0000000b08007986 */ /* 0x0005e4000c101912 */
.L_x_33:
[----:B------:R-:W-:Y:S05]  /*0b00*/  @!P0 EXIT ;  /* 0x000000000000894d */ /* 0x000fea0003800000 */
[----:B0-2---:R-:W0:Y:S01]  /*0b10*/  LDC R5, c[0x0][0x388] ;  /* 0x0000e200ff057b82 */ /* 0x005e220000000800 */
[----:B------:R-:W2:Y:S01]  /*0b20*/  LDCU.64 UR10, c[0x0][0x380] ;  /* 0x00007000ff0a77ac */ /* 0x000ea20008000a00 */
[----:B------:R-:W-:Y:S01]  /*0b30*/  NOP ;  /* 0x0000000000007918 */ /* 0x000fe20000000000 */
.L_x_34:
[----:B--2---:R-:W-:-:S04]  /*0b40*/  ULEA UR7, UP0, UR4, UR10, 0x2 ;  /* 0x0000000a04077291 */ /* 0x004fc8000f8010ff */
[----:B------:R-:W-:Y:S02]  /*0b50*/  ULEA.HI.X UR6, UR4, UR11, UR6, 0x2, UP0 ;  /* 0x0000000b04067291 */ /* 0x000fe400080f1406 */
[----:B-1-3--:R-:W-:Y:S01]  /*0b60*/  IMAD.U32 R2, RZ, RZ, UR7 ;  /* 0x00000007ff027e24 */ /* 0x00afe2000f8e00ff */
[----:B------:R-:W-:Y:S02]  /*0b70*/  UIADD3 UR8, UP0, UPT, UR8, -0x1, URZ ;  /* 0xffffffff08087890 */ /* 0x000fe4000ff1e0ff */
[----:B------:R-:W-:Y:S01]  /*0b80*/  UIADD3 UR4, UPT, UPT, UR4, 0x1, URZ ;  /* 0x0000000104047890 */ /* 0x000fe2000fffe0ff */
[----:B------:R-:W-:Y:S01]  /*0b90*/  MOV R3, UR6 ;  /* 0x0000000600037c02 */ /* 0x000fe20008000f00 */
[----:B------:R-:W-:Y:S02]  /*0ba0*/  UIADD3.X UR5, UPT, UPT, UR5, -0x1, URZ, UP0, !UPT ;  /* 0xffffffff05057890 */ /* 0x000fe400087fe4ff */
[----:B------:R-:W-:Y:S02]  /*0bb0*/  UISETP.NE.U32.AND UP0, UPT, UR8, URZ, UPT ;  /* 0x000000ff0800728c */ /* 0x000fe4000bf05070 */
[----:B0-----:R3:W-:Y:S01]  /*0bc0*/  STG.E desc[UR18][R2.64], R5 ;  /* 0x0000000502007986 */ /* 0x0017e2000c101912 */
[----:B------:R-:W-:Y:S01]  /*0bd0*/  UMOV UR6, URZ ;  /* 0x000000ff00067c82 */ /* 0x000fe20008000000 */
[----:B------:R-:W-:-:S09]  /*0be0*/  UISETP.NE.AND.EX UP0, UPT, UR5, URZ, UPT, UP0 ;  /* 0x000000ff0500728c */ /* 0x000fd2000bf05300 */
[----:B------:R-:W-:Y:S05]  /*0bf0*/  BRA.U UP0, `(.L_x_34) ;  /* 0xfffffffd00d07547 */ /* 0x000fea000b83ffff */
[----:B------:R-:W-:Y:S05]  /*0c00*/  EXIT ;  /* 0x000000000000794d */ /* 0x000fea0003800000 */
.L_x_35:
        /* <DEDUP_REMOVED lines=15> */
.L_x_44:


//--------------------- .text._Z11kernel_tanhPfm  --------------------------
	.section	.text._Z11kernel_tanhPfm,"ax",@progbits
	.align	128
        .global         _Z11kernel_tanhPfm
        .type           _Z11kernel_tanhPfm,@function
        .size           _Z11kernel_tanhPfm,(.L_x_45 - _Z11kernel_tanhPfm)
        .other          _Z11kernel_tanhPfm,@"STO_CUDA_ENTRY STV_DEFAULT"
_Z11kernel_tanhPfm:
.text._Z11kernel_tanhPfm:
[----:B------:R-:W-:Y:S08]  /*0000*/  LDC R1, c[0x0][0x37c] ;  /* 0x0000df00ff017b82 */ /* 0x000ff00000000800 */
[----:B------:R-:W0:Y:S02]  /*0010*/  LDC.64 R4, c[0x0][0x388] ;  /* 0x0000e200ff047b82 */ /* 0x000e240000000a00 */
[----:B0-----:R-:W-:-:S04]  /*0020*/  ISETP.NE.U32.AND P0, PT, R4, RZ, PT ;  /* 0x000000ff0400720c */ /* 0x001fc80003f05070 */
[----:B------:R-:W-:-:S13]  /*0030*/  ISETP.NE.AND.EX P0, PT, R5, RZ, PT, P0 ;  /* 0x000000ff0500720c */ /* 0x000fda0003f05300 */
[----:B------:R-:W-:Y:S05]  /*0040*/  @!P0 EXIT ;  /* 0x000000000000894d */ /* 0x000fea0003800000 */
[C---:B------:R-:W-:Y:S01]  /*0050*/  ISETP.GE.U32.AND P1, PT, R4.reuse, 0x8, PT ;  /* 0x000000080400780c */ /* 0x040fe20003f26070 */
[----:B------:R-:W0:Y:S01]  /*0060*/  LDCU.64 UR6, c[0x0][0x358] ;  /* 0x00006b00ff0677ac */ /* 0x000e220008000a00 */
[----:B------:R-:W-:Y:S01]  /*0070*/  LOP3.LUT R20, R4, 0x7, RZ, 0xc0, !PT ;  /* 0x0000000704147812 */ /* 0x000fe200078ec0ff */
[----:B------:R-:W-:Y:S01]  /*0080*/  HFMA2 R3, -RZ, RZ, 0, 0 ;  /* 0x00000000ff037431 */ /* 0x000fe200000001ff */
[----:B------:R-:W-:Y:S02]  /*0090*/  ISETP.GE.U32.AND.EX P1, PT, R5, RZ, PT, P1 ;  /* 0x000000ff0500720c */ /* 0x000fe40003f26110 */
[----:B------:R-:W-:Y:S02]  /*00a0*/  ISETP.NE.U32.AND P0, PT, R20, RZ, PT ;  /* 0x000000ff1400720c */ /* 0x000fe40003f05070 */
[----:B------:R-:W-:Y:S02]  /*00b0*/  MOV R8, RZ ;  /* 0x000000ff00087202 */ /* 0x000fe40000000f00 */
[----:B------:R-:W-:-:S07]  /*00c0*/  ISETP.NE.AND.EX P0, PT, RZ, RZ, PT, P0 ;  /* 0x000000ffff00720c */ /* 0x000fce0003f05300 */
[----:B------:R-:W-:Y:S06]  /*00d0*/  @!P1 BRA `(.L_x_36) ;  /* 0x0000000800709947 */ /* 0x000fec0003800000 */
[----:B------:R-:W1:Y:S01]  /*00e0*/  LDCU.64 UR4, c[0x0][0x380] ;  /* 0x00007000ff0477ac */ /* 0x000e620008000a00 */
[----:B------:R-:W2:Y:S01]  /*00f0*/  LDC R8, c[0x0][0x38c] ;  /* 0x0000e300ff087b82 */ /* 0x000ea20000000800 */
[----:B------:R-:W-:-:S04]  /*0100*/  LOP3.LUT R3, R4, 0xfffffff8, RZ, 0xc0, !PT ;  /* 0xfffffff804037812 */ /* 0x000fc800078ec0ff */
[----:B------:R-:W-:Y:S01]  /*0110*/  MOV R9, R3 ;  /* 0x0000000300097202 */ /* 0x000fe20000000f00 */
[----:B-1----:R-:W-:-:S04]  /*0120*/  UIADD3 UR4, UP0, UPT, UR4, 0x10, URZ ;  /* 0x0000001004047890 */ /* 0x002fc8000ff1e0ff */
[----:B------:R-:W-:Y:S02]  /*0130*/  UIADD3.X UR5, UPT, UPT, URZ, UR5, URZ, UP0, !UPT ;  /* 0x00000005ff057290 */ /* 0x000fe400087fe4ff */
[----:B------:R-:W-:Y:S02]  /*0140*/  MOV R0, UR4 ;  /* 0x0000000400007c02 */ /* 0x000fe40008000f00 */
[----:B--2---:R-:W-:Y:S02]  /*0150*/  MOV R5, R8 ;  /* 0x0000000800057202 */ /* 0x004fe40000000f00 */
[----:B------:R-:W-:-:S07]  /*0160*/  MOV R13, UR5 ;  /* 0x00000005000d7c02 */ /* 0x000fce0008000f00 */
.L_x_37:
[----:B-1----:R-:W-:Y:S02]  /*0170*/  MOV R6, R0 ;  /* 0x0000000000067202 */ /* 0x002fe40000000f00 */
[----:B------:R-:W-:-:S05]  /*0180*/  MOV R7, R13 ;  /* 0x0000000d00077202 */ /* 0x000fca0000000f00 */
[----:B0-----:R-:W2:Y:S04]  /*0190*/  LDG.E R18, desc[UR6][R6.64+-0x10] ;  /* 0xfffff00606127981 */ /* 0x001ea8000c1e1900 */
[----:B------:R-:W3:Y:S04]  /*01a0*/  LDG.E R21, desc[UR6][R6.64+-0xc] ;  /* 0xfffff40606157981 */ /* 0x000ee8000c1e1900 */
[----:B------:R-:W4:Y:S04]  /*01b0*/  LDG.E R16, desc[UR6][R6.64+-0x8] ;  /* 0xfffff80606107981 */ /* 0x000f28000c1e1900 */
[----:B------:R-:W5:Y:S04]  /*01c0*/  LDG.E R2, desc[UR6][R6.64+-0x4] ;  /* 0xfffffc0606027981 */ /* 0x000f68000c1e1900 */
[----:B------:R-:W5:Y:S04]  /*01d0*/  LDG.E R14, desc[UR6][R6.64+0x4] ;  /* 0x00000406060e7981 */ /* 0x000f68000c1e1900 */
[----:B------:R-:W5:Y:S04]  /*01e0*/  LDG.E R10, desc[UR6][R6.64] ;  /* 0x00000006060a7981 */ /* 0x000f68000c1e1900 */
[----:B------:R-:W5:Y:S04]  /*01f0*/  LDG.E R13, desc[UR6][R6.64+0x8] ;  /* 0x00000806060d7981 */ /* 0x000f68000c1e1900 */
[----:B------:R-:W5:Y:S01]  /*0200*/  LDG.E R12, desc[UR6][R6.64+0xc] ;  /* 0x00000c06060c7981 */ /* 0x000f62000c1e1900 */
[----:B------:R-:W-:Y:S01]  /*0210*/  HFMA2 R11, -RZ, RZ, 1.125, -9232 ;  /* 0x3c80f082ff0b7431 */ /* 0x000fe200000001ff */
[----:B------:R-:W-:Y:S01]  /*0220*/  MOV R15, 0x3f800000 ;  /* 0x3f800000000f7802 */ /* 0x000fe20000000f00 */
[----:B--2---:R-:W-:-:S06]  /*0230*/  FMUL R0, |R18|, 2.8853900432586669922 ;  /* 0x4038aa3b12007820 */ /* 0x004fcc0000400200 */
[----:B------:R-:W0:Y:S01]  /*0240*/  MUFU.EX2 R0, R0 ;  /* 0x0000000000007308 */ /* 0x000e220000000800 */
[----:B---3--:R-:W-:-:S07]  /*0250*/  FMUL R25, |R21|, 2.8853900432586669922 ;  /* 0x4038aa3b15197820 */ /* 0x008fce0000400200 */
[----:B------:R-:W1:Y:S01]  /*0260*/  MUFU.EX2 R25, R25 ;  /* 0x0000001900197308 */ /* 0x000e620000000800 */
[----:B0-----:R-:W-:-:S07]  /*0270*/  FADD R17, R0, 1 ;  /* 0x3f80000000117421 */ /* 0x001fce0000000000 */
[----:B------:R-:W0:Y:S01]  /*0280*/  MUFU.RCP R24, R17 ;  /* 0x0000001100187308 */ /* 0x000e220000001000 */
[----:B----4-:R-:W-:Y:S01]  /*0290*/  FMUL R19, |R16|, 2.8853900432586669922 ;  /* 0x4038aa3b10137820 */ /* 0x010fe20000400200 */
[----:B------:R-:W-:Y:S01]  /*02a0*/  FMUL R22, R18, R18 ;  /* 0x0000001212167220 */ /* 0x000fe20000400000 */
[----:B-1----:R-:W-:-:S03]  /*02b0*/  FADD R26, R25, 1 ;  /* 0x3f800000191a7421 */ /* 0x002fc60000000000 */
[----:B------:R-:W-:Y:S02]  /*02c0*/  FFMA R23, R22, R11, -0.052303962409496307373 ;  /* 0xbd563cae16177423 */ /* 0x000fe4000000000b */
[----:B------:R-:W1:Y:S01]  /*02d0*/  MUFU.EX2 R19, R19 ;  /* 0x0000001300137308 */ /* 0x000e620000000800 */
[----:B------:R-:W-:Y:S01]  /*02e0*/  FSETP.GE.AND P1, PT, |R18|, 9.010913848876953125, PT ;  /* 0x41102cb41200780b */ /* 0x000fe20003f26200 */
[----:B------:R-:W-:Y:S01]  /*02f0*/  FFMA R23, R22, R23, 0.1331529766321182251 ;  /* 0x3e08594116177423 */ /* 0x000fe20000000017 */
[----:B------:R-:W-:Y:S01]  /*0300*/  FSETP.GE.AND P2, PT, |R18|, 0.60000002384185791016, PT ;  /* 0x3f19999a1200780b */ /* 0x000fe20003f46200 */
[----:B0-----:R-:W-:-:S04]  /*0310*/  FFMA R0, R24, -2, R15 ;  /* 0xc000000018007823 */ /* 0x001fc8000000000f */
[----:B------:R1:W0:Y:S01]  /*0320*/  MUFU.RCP R24, R26 ;  /* 0x0000001a00187308 */ /* 0x0002220000001000 */
[----:B------:R-:W-:Y:S01]  /*0330*/  FSEL R17, R0, 1, !P1 ;  /* 0x3f80000000117808 */ /* 0x000fe20004800000 */
[----:B------:R-:W-:Y:S01]  /*0340*/  FFMA R0, R22, R23, -0.33332768082618713379 ;  /* 0xbeaaa9ed16007423 */ /* 0x000fe20000000017 */
[----:B------:R-:W-:-:S03]  /*0350*/  FMUL R23, R21, R21 ;  /* 0x0000001515177220 */ /* 0x000fc60000400000 */
[----:B------:R-:W-:Y:S01]  /*0360*/  FFMA R25, R22, R0, RZ ;  /* 0x0000000016197223 */ /* 0x000fe200000000ff */
[----:B------:R-:W-:Y:S01]  /*0370*/  FFMA R0, R23, R11, -0.052303962409496307373 ;  /* 0xbd563cae17007423 */ /* 0x000fe2000000000b */
[--C-:B------:R-:W-:Y:S02]  /*0380*/  LOP3.LUT R17, R17, 0x80000000, R18.reuse, 0xb8, !PT ;  /* 0x8000000011117812 */ /* 0x100fe400078eb812 */
[----:B------:R-:W-:Y:S01]  /*0390*/  @!P2 FFMA R17, R18, R25, R18 ;  /* 0x000000191211a223 */ /* 0x000fe20000000012 */
[----:B------:R-:W-:Y:S01]  /*03a0*/  FSETP.GE.AND P2, PT, |R21|, 0.60000002384185791016, PT ;  /* 0x3f19999a1500780b */ /* 0x000fe20003f46200 */
[----:B------:R-:W-:Y:S01]  /*03b0*/  FFMA R0, R23, R0, 0.1331529766321182251 ;  /* 0x3e08594117007423 */ /* 0x000fe20000000000 */
[----:B-1----:R-:W-:Y:S01]  /*03c0*/  FADD R26, R19, 1 ;  /* 0x3f800000131a7421 */ /* 0x002fe20000000000 */
[----:B-----5:R-:W-:Y:S01]  /*03d0*/  FMUL R27, |R2|, 2.8853900432586669922 ;  /* 0x4038aa3b021b7820 */ /* 0x020fe20000400200 */
[----:B0-----:R-:W-:Y:S01]  /*03e0*/  FFMA R24, R24, -2, R15 ;  /* 0xc000000018187823 */ /* 0x001fe2000000000f */
[----:B------:R-:W-:Y:S01]  /*03f0*/  FSETP.GE.AND P1, PT, |R21|, 9.010913848876953125, PT ;  /* 0x41102cb41500780b */ /* 0x000fe20003f26200 */
[C---:B------:R-:W-:Y:S01]  /*0400*/  FFMA R0, R23.reuse, R0, -0.33332768082618713379 ;  /* 0xbeaaa9ed17007423 */ /* 0x040fe20000000000 */
[----:B------:R0:W-:Y:S02]  /*0410*/  MUFU.EX2 R22, R27 ;  /* 0x0000001b00167308 */ /* 0x0001e40000000800 */
[----:B------:R-:W-:Y:S01]  /*0420*/  FSEL R24, R24, 1, !P1 ;  /* 0x3f80000018187808 */ /* 0x000fe20004800000 */
[----:B------:R-:W-:Y:S01]  /*0430*/  FFMA R0, R23, R0, RZ ;  /* 0x0000000017007223 */ /* 0x000fe200000000ff */
[----:B------:R-:W-:-:S04]  /*0440*/  FMUL R25, R16, R16 ;  /* 0x0000001010197220 */ /* 0x000fc80000400000 */
[----:B------:R-:W1:Y:S01]  /*0450*/  MUFU.RCP R26, R26 ;  /* 0x0000001a001a7308 */ /* 0x000e620000001000 */
[--C-:B------:R-:W-:Y:S01]  /*0460*/  LOP3.LUT R19, R24, 0x80000000, R21.reuse, 0xb8, !PT ;  /* 0x8000000018137812 */ /* 0x100fe200078eb815 */
[----:B------:R-:W-:Y:S01]  /*0470*/  @!P2 FFMA R19, R21, R0, R21 ;  /* 0x000000001513a223 */ /* 0x000fe20000000015 */
[C---:B------:R-:W-:Y:S01]  /*0480*/  FFMA R0, R25.reuse, R11, -0.052303962409496307373 ;  /* 0xbd563cae19007423 */ /* 0x040fe2000000000b */
[----:B0-----:R-:W-:Y:S01]  /*0490*/  FMUL R27, |R14|, 2.8853900432586669922 ;  /* 0x4038aa3b0e1b7820 */ /* 0x001fe20000400200 */
[----:B------:R-:W-:Y:S02]  /*04a0*/  FMUL R18, |R10|, 2.8853900432586669922 ;  /* 0x4038aa3b0a127820 */ /* 0x000fe40000400200 */
[C---:B------:R-:W-:Y:S01]  /*04b0*/  FFMA R0, R25.reuse, R0, 0.1331529766321182251 ;  /* 0x3e08594119007423 */ /* 0x040fe20000000000 */
[C---:B------:R-:W-:Y:S01]  /*04c0*/  FSETP.GE.AND P2, PT, |R16|.reuse, 0.60000002384185791016, PT ;  /* 0x3f19999a1000780b */ /* 0x040fe20003f46200 */
[----:B------:R0:W-:Y:S02]  /*04d0*/  MUFU.EX2 R24, R27 ;  /* 0x0000001b00187308 */ /* 0x0001e40000000800 */
[----:B------:R-:W-:Y:S01]  /*04e0*/  FFMA R0, R25, R0, -0.33332768082618713379 ;  /* 0xbeaaa9ed19007423 */ /* 0x000fe20000000000 */
[----:B------:R-:W-:Y:S01]  /*04f0*/  FSETP.GE.AND P1, PT, |R16|, 9.010913848876953125, PT ;  /* 0x41102cb41000780b */ /* 0x000fe20003f26200 */
[----:B-1----:R-:W-:Y:S01]  /*0500*/  FFMA R26, R26, -2, R15 ;  /* 0xc00000001a1a7823 */ /* 0x002fe2000000000f */
[----:B0-----:R-:W-:-:S03]  /*0510*/  FADD R27, R22, 1 ;  /* 0x3f800000161b7421 */ /* 0x001fc60000000000 */
[----:B------:R-:W0:Y:S01]  /*0520*/  MUFU.EX2 R18, R18 ;  /* 0x0000001200127308 */ /* 0x000e220000000800 */
[----:B------:R-:W-:Y:S01]  /*0530*/  FFMA R25, R25, R0, RZ ;  /* 0x0000000019197223 */ /* 0x000fe200000000ff */
[----:B------:R-:W-:Y:S01]  /*0540*/  FMUL R23, |R13|, 2.8853900432586669922 ;  /* 0x4038aa3b0d177820 */ /* 0x000fe20000400200 */
[----:B------:R-:W-:Y:S01]  /*0550*/  FSEL R21, R26, 1, !P1 ;  /* 0x3f8000001a157808 */ /* 0x000fe20004800000 */
[----:B------:R-:W-:-:S04]  /*0560*/  FMUL R26, |R12|, 2.8853900432586669922 ;  /* 0x4038aa3b0c1a7820 */ /* 0x000fc80000400200 */
[----:B------:R-:W1:Y:S01]  /*0570*/  MUFU.RCP R0, R27 ;  /* 0x0000001b00007308 */ /* 0x000e620000001000 */
[--C-:B------:R-:W-:Y:S01]  /*0580*/  LOP3.LUT R21, R21, 0x80000000, R16.reuse, 0xb8, !PT ;  /* 0x8000000015157812 */ /* 0x100fe200078eb810 */
[----:B------:R-:W-:Y:S01]  /*0590*/  @!P2 FFMA R21, R16, R25, R16 ;  /* 0x000000191015a223 */ /* 0x000fe20000000010 */
[----:B------:R-:W-:-:S05]  /*05a0*/  FMUL R22, R2, R2 ;  /* 0x0000000202167220 */ /* 0x000fca0000400000 */
[----:B------:R-:W2:Y:S01]  /*05b0*/  MUFU.EX2 R23, R23 ;  /* 0x0000001700177308 */ /* 0x000ea20000000800 */
[----:B------:R-:W-:-:S07]  /*05c0*/  FFMA R29, R22, R11, -0.052303962409496307373 ;  /* 0xbd563cae161d7423 */ /* 0x000fce000000000b */
[----:B------:R-:W3:Y:S01]  /*05d0*/  MUFU.EX2 R25, R26 ;  /* 0x0000001a00197308 */ /* 0x000ee20000000800 */
[----:B0-----:R-:W-:Y:S01]  /*05e0*/  FADD R16, R18, 1 ;  /* 0x3f80000012107421 */ /* 0x001fe20000000000 */
[----:B------:R-:W-:Y:S01]  /*05f0*/  FFMA R29, R22, R29, 0.1331529766321182251 ;  /* 0x3e085941161d7423 */ /* 0x000fe2000000001d */
[----:B------:R-:W-:Y:S01]  /*0600*/  FADD R18, R24, 1 ;  /* 0x3f80000018127421 */ /* 0x000fe20000000000 */
[----:B-1----:R-:W-:Y:S01]  /*0610*/  FFMA R24, R0, -2, R15 ;  /* 0xc000000000187823 */ /* 0x002fe2000000000f */
[----:B------:R-:W-:Y:S01]  /*0620*/  FSETP.GE.AND P1, PT, |R2|, 9.010913848876953125, PT ;  /* 0x41102cb40200780b */ /* 0x000fe20003f26200 */
[----:B------:R-:W-:-:S03]  /*0630*/  FFMA R0, R22, R29, -0.33332768082618713379 ;  /* 0xbeaaa9ed16007423 */ /* 0x000fc6000000001d */
[----:B------:R-:W-:Y:S01]  /*0640*/  FSEL R27, R24, 1, !P1 ;  /* 0x3f800000181b7808 */ /* 0x000fe20004800000 */
[----:B------:R-:W-:Y:S01]  /*0650*/  FFMA R29, R22, R0, RZ ;  /* 0x00000000161d7223 */ /* 0x000fe200000000ff */
[----:B--2---:R-:W-:Y:S01]  /*0660*/  FADD R22, R23, 1 ;  /* 0x3f80000017167421 */ /* 0x004fe20000000000 */
[----:B------:R-:W-:Y:S01]  /*0670*/  FSETP.GE.AND P2, PT, |R2|, 0.60000002384185791016, PT ;  /* 0x3f19999a0200780b */ /* 0x000fe20003f46200 */
[----:B------:R-:W0:Y:S01]  /*0680*/  MUFU.RCP R16, R16 ;  /* 0x0000001000107308 */ /* 0x000e220000001000 */
[----:B------:R-:W-:Y:S01]  /*0690*/  LOP3.LUT R23, R27, 0x80000000, R2, 0xb8, !PT ;  /* 0x800000001b177812 */ /* 0x000fe200078eb802 */
[----:B---3--:R-:W-:Y:S01]  /*06a0*/  FADD R24, R25, 1 ;  /* 0x3f80000019187421 */ /* 0x008fe20000000000 */
[----:B------:R-:W-:Y:S01]  /*06b0*/  FMUL R27, R10, R10 ;  /* 0x0000000a0a1b7220 */ /* 0x000fe20000400000 */
[----:B------:R-:W-:-:S04]  /*06c0*/  FMUL R26, R14, R14 ;  /* 0x0000000e0e1a7220 */ /* 0x000fc80000400000 */
[----:B------:R-:W1:Y:S01]  /*06d0*/  MUFU.RCP R18, R18 ;  /* 0x0000001200127308 */ /* 0x000e620000001000 */
[-C--:B------:R-:W-:Y:S01]  /*06e0*/  FFMA R0, R27, R11.reuse, -0.052303962409496307373 ;  /* 0xbd563cae1b007423 */ /* 0x080fe2000000000b */
[----:B------:R-:W-:-:S06]  /*06f0*/  FFMA R25, R26, R11, -0.052303962409496307373 ;  /* 0xbd563cae1a197423 */ /* 0x000fcc000000000b */
[----:B------:R-:W2:Y:S01]  /*0700*/  MUFU.RCP R22, R22 ;  /* 0x0000001600167308 */ /* 0x000ea20000001000 */
[----:B------:R-:W-:Y:S01]  /*0710*/  FFMA R0, R27, R0, 0.1331529766321182251 ;  /* 0x3e0859411b007423 */ /* 0x000fe20000000000 */
[----:B------:R-:W-:-:S06]  /*0720*/  FFMA R25, R26, R25, 0.1331529766321182251 ;  /* 0x3e0859411a197423 */ /* 0x000fcc0000000019 */
[----:B------:R-:W3:Y:S01]  /*0730*/  MUFU.RCP R24, R24 ;  /* 0x0000001800187308 */ /* 0x000ee20000001000 */
[----:B------:R-:W-:Y:S01]  /*0740*/  @!P2 FFMA R23, R2, R29, R2 ;  /* 0x0000001d0217a223 */ /* 0x000fe20000000002 */
[C---:B------:R-:W-:Y:S01]  /*0750*/  FFMA R0, R27.reuse, R0, -0.33332768082618713379 ;  /* 0xbeaaa9ed1b007423 */ /* 0x040fe20000000000 */
[----:B------:R-:W-:Y:S01]  /*0760*/  FFMA R2, R26, R25, -0.33332768082618713379 ;  /* 0xbeaaa9ed1a027423 */ /* 0x000fe20000000019 */
[----:B------:R-:W-:Y:S01]  /*0770*/  FSETP.GE.AND P1, PT, |R10|, 0.60000002384185791016, PT ;  /* 0x3f19999a0a00780b */ /* 0x000fe20003f26200 */
[----:B------:R4:W-:Y:S01]  /*0780*/  STG.E desc[UR6][R6.64+-0x10], R17 ;  /* 0xfffff01106007986 */ /* 0x0009e2000c101906 */
[----:B------:R-:W-:Y:S01]  /*0790*/  FFMA R25, R27, R0, RZ ;  /* 0x000000001b197223 */ /* 0x000fe200000000ff */
[--C-:B0-----:R-:W-:Y:S01]  /*07a0*/  FFMA R16, R16, -2, R15.reuse ;  /* 0xc000000010107823 */ /* 0x101fe2000000000f */
[----:B------:R-:W-:Y:S01]  /*07b0*/  FMUL R0, R12, R12 ;  /* 0x0000000c0c007220 */ /* 0x000fe20000400000 */
[----:B------:R-:W-:Y:S01]  /*07c0*/  FSETP.GE.AND P6, PT, |R10|, 9.010913848876953125, PT ;  /* 0x41102cb40a00780b */ /* 0x000fe20003fc6200 */
[----:B------:R0:W-:Y:S01]  /*07d0*/  STG.E desc[UR6][R6.64+-0x8], R21 ;  /* 0xfffff81506007986 */ /* 0x0001e2000c101906 */
[--C-:B-1----:R-:W-:Y:S01]  /*07e0*/  FFMA R18, R18, -2, R15.reuse ;  /* 0xc000000012127823 */ /* 0x102fe2000000000f */
[--C-:B--2---:R-:W-:Y:S01]  /*07f0*/  FFMA R22, R22, -2, R15.reuse ;  /* 0xc000000016167823 */ /* 0x104fe2000000000f */
[----:B----4-:R-:W-:Y:S01]  /*0800*/  FFMA R17, R26, R2, RZ ;  /* 0x000000021a117223 */ /* 0x010fe200000000ff */
[----:B------:R-:W-:Y:S01]  /*0810*/  FMUL R2, R13, R13 ;  /* 0x0000000d0d027220 */ /* 0x000fe20000400000 */
[----:B---3--:R-:W-:-:S03]  /*0820*/  FFMA R24, R24, -2, R15 ;  /* 0xc000000018187823 */ /* 0x008fc6000000000f */
[-C--:B------:R-:W-:Y:S01]  /*0830*/  FFMA R15, R2, R11.reuse, -0.052303962409496307373 ;  /* 0xbd563cae020f7423 */ /* 0x080fe2000000000b */
[----:B0-----:R-:W-:Y:S01]  /*0840*/  FFMA R21, R0, R11, -0.052303962409496307373 ;  /* 0xbd563cae00157423 */ /* 0x001fe2000000000b */
[----:B------:R-:W-:Y:S02]  /*0850*/  FSEL R11, R16, 1, !P6 ;  /* 0x3f800000100b7808 */ /* 0x000fe40007000000 */
[----:B------:R-:W-:Y:S01]  /*0860*/  FFMA R15, R2, R15, 0.1331529766321182251 ;  /* 0x3e085941020f7423 */ /* 0x000fe2000000000f */
[----:B------:R-:W-:Y:S02]  /*0870*/  FSETP.GE.AND P2, PT, |R14|, 9.010913848876953125, PT ;  /* 0x41102cb40e00780b */ /* 0x000fe40003f46200 */
[--C-:B------:R-:W-:Y:S01]  /*0880*/  LOP3.LUT R11, R11, 0x80000000, R10.reuse, 0xb8, !PT ;  /* 0x800000000b0b7812 */ /* 0x100fe200078eb80a */
[----:B------:R-:W-:Y:S01]  /*0890*/  @!P1 FFMA R11, R10, R25, R10 ;  /* 0x000000190a0b9223 */ /* 0x000fe2000000000a */
[----:B------:R0:W-:Y:S01]  /*08a0*/  STG.E desc[UR6][R6.64+-0xc], R19 ;  /* 0xfffff41306007986 */ /* 0x0001e2000c101906 */
[----:B------:R-:W-:Y:S01]  /*08b0*/  IADD3 R9, P1, PT, R9, -0x8, RZ ;  /* 0xfffffff809097810 */ /* 0x000fe20007f3e0ff */
[----:B------:R-:W-:Y:S01]  /*08c0*/  FFMA R21, R0, R21, 0.1331529766321182251 ;  /* 0x3e08594100157423 */ /* 0x000fe20000000015 */
[----:B------:R-:W-:-:S02]  /*08d0*/  FSETP.GE.AND P3, PT, |R14|, 0.60000002384185791016, PT ;  /* 0x3f19999a0e00780b */ /* 0x000fc40003f66200 */
[----:B------:R-:W-:Y:S02]  /*08e0*/  FSETP.GE.AND P5, PT, |R13|, 0.60000002384185791016, PT ;  /* 0x3f19999a0d00780b */ /* 0x000fe40003fa6200 */
[----:B------:R-:W-:Y:S01]  /*08f0*/  IADD3.X R5, PT, PT, R5, -0x1, RZ, P1, !PT ;  /* 0xffffffff05057810 */ /* 0x000fe20000ffe4ff */
[----:B0-----:R-:W-:Y:S01]  /*0900*/  FFMA R19, R2, R15, -0.33332768082618713379 ;  /* 0xbeaaa9ed02137423 */ /* 0x001fe2000000000f */
[----:B------:R-:W-:Y:S02]  /*0910*/  FSEL R15, R18, 1, !P2 ;  /* 0x3f800000120f7808 */ /* 0x000fe40005000000 */
[----:B------:R-:W-:Y:S02]  /*0920*/  FSETP.GE.AND P2, PT, |R12|, 0.60000002384185791016, PT ;  /* 0x3f19999a0c00780b */ /* 0x000fe40003f46200 */
[----:B------:R-:W-:Y:S01]  /*0930*/  ISETP.NE.U32.AND P1, PT, R9, RZ, PT ;  /* 0x000000ff0900720c */ /* 0x000fe20003f25070 */
[----:B------:R-:W-:Y:S01]  /*0940*/  FFMA R27, R0, R21, -0.33332768082618713379 ;  /* 0xbeaaa9ed001b7423 */ /* 0x000fe20000000015 */
[----:B------:R-:W-:-:S02]  /*0950*/  FSETP.GE.AND P4, PT, |R13|, 9.010913848876953125, PT ;  /* 0x41102cb40d00780b */ /* 0x000fc40003f86200 */
[----:B------:R-:W-:Y:S02]  /*0960*/  FSETP.GE.AND P6, PT, |R12|, 9.010913848876953125, PT ;  /* 0x41102cb40c00780b */ /* 0x000fe40003fc6200 */
[----:B------:R-:W-:Y:S01]  /*0970*/  ISETP.NE.AND.EX P1, PT, R5, RZ, PT, P1 ;  /* 0x000000ff0500720c */ /* 0x000fe20003f25310 */
[----:B------:R-:W-:Y:S01]  /*0980*/  FFMA R2, R2, R19, RZ ;  /* 0x0000001302027223 */ /* 0x000fe200000000ff */
[----:B------:R-:W-:Y:S01]  /*0990*/  FSEL R22, R22, 1, !P4 ;  /* 0x3f80000016167808 */ /* 0x000fe20006000000 */
[----:B------:R-:W-:Y:S01]  /*09a0*/  FFMA R27, R0, R27, RZ ;  /* 0x0000001b001b7223 */ /* 0x000fe200000000ff */
[----:B------:R-:W-:Y:S02]  /*09b0*/  FSEL R21, R24, 1, !P6 ;  /* 0x3f80000018157808 */ /* 0x000fe40007000000 */
[--C-:B------:R-:W-:Y:S01]  /*09c0*/  LOP3.LUT R15, R15, 0x80000000, R14.reuse, 0xb8, !PT ;  /* 0x800000000f0f7812 */ /* 0x100fe200078eb80e */
[----:B------:R-:W-:Y:S01]  /*09d0*/  @!P3 FFMA R15, R14, R17, R14 ;  /* 0x000000110e0fb223 */ /* 0x000fe2000000000e */
[--C-:B------:R-:W-:Y:S01]  /*09e0*/  LOP3.LUT R19, R22, 0x80000000, R13.reuse, 0xb8, !PT ;  /* 0x8000000016137812 */ /* 0x100fe200078eb80d */
[----:B------:R-:W-:Y:S01]  /*09f0*/  @!P5 FFMA R19, R13, R2, R13 ;  /* 0x000000020d13d223 */ /* 0x000fe2000000000d */
[--C-:B------:R-:W-:Y:S01]  /*0a00*/  LOP3.LUT R21, R21, 0x80000000, R12.reuse, 0xb8, !PT ;  /* 0x8000000015157812 */ /* 0x100fe200078eb80c */
[----:B------:R-:W-:Y:S01]  /*0a10*/  @!P2 FFMA R21, R12, R27, R12 ;  /* 0x0000001b0c15a223 */ /* 0x000fe2000000000c */
[----:B------:R-:W-:Y:S01]  /*0a20*/  IADD3 R0, P2, PT, R6, 0x20, RZ ;  /* 0x0000002006007810 */ /* 0x000fe20007f5e0ff */
[----:B------:R1:W-:Y:S04]  /*0a30*/  STG.E desc[UR6][R6.64+-0x4], R23 ;  /* 0xfffffc1706007986 */ /* 0x0003e8000c101906 */
[----:B------:R1:W-:Y:S01]  /*0a40*/  STG.E desc[UR6][R6.64], R11 ;  /* 0x0000000b06007986 */ /* 0x0003e2000c101906 */
[----:B------:R-:W-:-:S03]  /*0a50*/  IADD3.X R13, PT, PT, RZ, R7, RZ, P2, !PT ;  /* 0x00000007ff0d7210 */ /* 0x000fc600017fe4ff */
[----:B------:R1:W-:Y:S04]  /*0a60*/  STG.E desc[UR6][R6.64+0x4], R15 ;  /* 0x0000040f06007986 */ /* 0x0003e8000c101906 */
[----:B------:R1:W-:Y:S04]  /*0a70*/  STG.E desc[UR6][R6.64+0x8], R19 ;  /* 0x0000081306007986 */ /* 0x0003e8000c101906 */
[----:B------:R1:W-:Y:S01]  /*0a80*/  STG.E desc[UR6][R6.64+0xc], R21 ;  /* 0x00000c1506007986 */ /* 0x0003e2000c101906 */
[----:B------:R-:W-:Y:S05]  /*0a90*/  @P1 BRA `(.L_x_37) ;  /* 0xfffffff400b41947 */ /* 0x000fea000383ffff */
.L_x_36:
[----:B0-----:R-:W-:Y:S05]  /*0aa0*/  @!P0 EXIT ;  /* 0x000000000000894d */ /* 0x001fea0003800000 */
[----:B------:R-:W-:Y:S02]  /*0ab0*/  ISETP.GE.U32.AND P1, PT, R20, 0x4, PT ;  /* 0x000000041400780c */ /* 0x000fe40003f26070 */
[----:B------:R-:W-:Y:S02]  /*0ac0*/  LOP3.LUT R14, R4, 0x3, RZ, 0xc0, !PT ;  /* 0x00000003040e7812 */ /* 0x000fe400078ec0ff */
[----:B------:R-:W-:Y:S02]  /*0ad0*/  ISETP.GE.U32.AND.EX P1, PT, RZ, RZ, PT, P1 ;  /* 0x000000ffff00720c */ /* 0x000fe40003f26110 */
[----:B------:R-:W-:-:S04]  /*0ae0*/  ISETP.NE.U32.AND P0, PT, R14, RZ, PT ;  /* 0x000000ff0e00720c */ /* 0x000fc80003f05070 */
[----:B------:R-:W-:-:S07]  /*0af0*/  ISETP.NE.AND.EX P0, PT, RZ, RZ, PT, P0 ;  /* 0x000000ffff00720c */ /* 0x000fce0003f05300 */
[----:B------:R-:W-:Y:S06]  /*0b00*/  @!P1 BRA `(.L_x_38) ;  /* 0x00000004007c9947 */ /* 0x000fec0003800000 */
[----:B------:R-:W1:Y:S01]  /*0b10*/  LDCU.64 UR4, c[0x0][0x380] ;  /* 0x00007000ff0477ac */ /* 0x000e620008000a00 */
[C---:B------:R-:W-:Y:S02]  /*0b20*/  SHF.L.U32 R2, R3.reuse, 0x2, RZ ;  /* 0x0000000203027819 */ /* 0x040fe400000006ff */
[----:B------:R-:W-:Y:S02]  /*0b30*/  SHF.L.U64.HI R5, R3, 0x2, R8 ;  /* 0x0000000203057819 */ /* 0x000fe40000010208 */
[----:B-1----:R-:W-:-:S04]  /*0b40*/  IADD3 R6, P1, PT, R2, UR4, RZ ;  /* 0x0000000402067c10 */ /* 0x002fc8000ff3e0ff */
[----:B------:R-:W-:-:S05]  /*0b50*/  IADD3.X R7, PT, PT, R5, UR5, RZ, P1, !PT ;  /* 0x0000000505077c10 */ /* 0x000fca0008ffe4ff */
[----:B------:R-:W2:Y:S01]  /*0b60*/  LDG.E R12, desc[UR6][R6.64] ;  /* 0x00000006060c7981 */ /* 0x000ea2000c1e1900 */
[----:B------:R-:W-:Y:S01]  /*0b70*/  HFMA2 R11, -RZ, RZ, 1.125, -9232 ;  /* 0x3c80f082ff0b7431 */ /* 0x000fe200000001ff */
[----:B------:R-:W-:Y:S02]  /*0b80*/  MOV R10, 0x3f800000 ;  /* 0x3f800000000a7802 */ /* 0x000fe40000000f00 */
[----:B------:R-:W-:-:S04]  /*0b90*/  IADD3 R16, P3, PT, R2, 0x4, RZ ;  /* 0x0000000402107810 */ /* 0x000fc80007f7e0ff */
[----:B------:R-:W-:Y:S01]  /*0ba0*/  IADD3.X R17, PT, PT, RZ, R5, RZ, P3, !PT ;  /* 0x00000005ff117210 */ /* 0x000fe20001ffe4ff */
[C---:B--2---:R-:W-:Y:S01]  /*0bb0*/  FMUL R8, |R12|.reuse, 2.8853900432586669922 ;  /* 0x4038aa3b0c087820 */ /* 0x044fe20000400200 */
[C---:B------:R-:W-:Y:S01]  /*0bc0*/  FMUL R0, R12.reuse, R12 ;  /* 0x0000000c0c007220 */ /* 0x040fe20000400000 */
[C---:B------:R-:W-:Y:S02]  /*0bd0*/  FSETP.GE.AND P2, PT, |R12|.reuse, 0.60000002384185791016, PT ;  /* 0x3f19999a0c00780b */ /* 0x040fe40003f46200 */
[----:B------:R-:W-:Y:S01]  /*0be0*/  FSETP.GE.AND P1, PT, |R12|, 9.010913848876953125, PT ;  /* 0x41102cb40c00780b */ /* 0x000fe20003f26200 */
[C---:B------:R-:W-:Y:S01]  /*0bf0*/  FFMA R15, R0.reuse, R11, -0.052303962409496307373 ;  /* 0xbd563cae000f7423 */ /* 0x040fe2000000000b */
[----:B------:R-:W0:Y:S03]  /*0c00*/  MUFU.EX2 R8, R8 ;  /* 0x0000000800087308 */ /* 0x000e260000000800 */
[----:B------:R-:W-:-:S04]  /*0c10*/  FFMA R15, R0, R15, 0.1331529766321182251 ;  /* 0x3e085941000f7423 */ /* 0x000fc8000000000f */
[----:B------:R-:W-:-:S04]  /*0c20*/  FFMA R15, R0, R15, -0.33332768082618713379 ;  /* 0xbeaaa9ed000f7423 */ /* 0x000fc8000000000f */
[----:B------:R-:W-:Y:S01]  /*0c30*/  FFMA R15, R0, R15, RZ ;  /* 0x0000000f000f7223 */ /* 0x000fe200000000ff */
[----:B0-----:R-:W-:Y:S01]  /*0c40*/  FADD R9, R8, 1 ;  /* 0x3f80000008097421 */ /* 0x001fe20000000000 */
[----:B------:R-:W-:-:S05]  /*0c50*/  LOP3.LUT R8, R16, 0xfffffffc, RZ, 0xc0, !PT ;  /* 0xfffffffc10087812 */ /* 0x000fca00078ec0ff */
[----:B------:R-:W0:Y:S02]  /*0c60*/  MUFU.RCP R9, R9 ;  /* 0x0000000900097308 */ /* 0x000e240000001000 */
[----:B0-----:R-:W-:Y:S01]  /*0c70*/  FFMA R13, R9, -2, R10 ;  /* 0xc0000000090d7823 */ /* 0x001fe2000000000a */
[----:B------:R-:W-:-:S04]  /*0c80*/  LOP3.LUT R9, R17, 0x3, RZ, 0xc0, !PT ;  /* 0x0000000311097812 */ /* 0x000fc800078ec0ff */
[----:B------:R-:W-:Y:S02]  /*0c90*/  FSEL R13, R13, 1, !P1 ;  /* 0x3f8000000d0d7808 */ /* 0x000fe40004800000 */
[----:B------:R-:W-:Y:S02]  /*0ca0*/  IADD3 R8, P1, PT, R8, UR4, RZ ;  /* 0x0000000408087c10 */ /* 0x000fe4000ff3e0ff */
[--C-:B------:R-:W-:Y:S01]  /*0cb0*/  LOP3.LUT R13, R13, 0x80000000, R12.reuse, 0xb8, !PT ;  /* 0x800000000d0d7812 */ /* 0x100fe200078eb80c */
[----:B------:R-:W-:Y:S01]  /*0cc0*/  @!P2 FFMA R13, R12, R15, R12 ;  /* 0x0000000f0c0da223 */ /* 0x000fe2000000000c */
[----:B------:R-:W-:-:S04]  /*0cd0*/  IADD3.X R9, PT, PT, R9, UR5, RZ, P1, !PT ;  /* 0x0000000509097c10 */ /* 0x000fc80008ffe4ff */
[----:B------:R0:W-:Y:S04]  /*0ce0*/  STG.E desc[UR6][R6.64], R13 ;  /* 0x0000000d06007986 */ /* 0x0001e8000c101906 */
[----:B------:R-:W2:Y:S01]  /*0cf0*/  LDG.E R12, desc[UR6][R8.64] ;  /* 0x00000006080c7981 */ /* 0x000ea2000c1e1900 */
[----:B------:R-:W-:-:S04]  /*0d00*/  IADD3 R18, P3, PT, R2, 0x8, RZ ;  /* 0x0000000802127810 */ /* 0x000fc80007f7e0ff */
[----:B0-----:R-:W-:Y:S02]  /*0d10*/  IADD3.X R7, PT, PT, RZ, R5, RZ, P3, !PT ;  /* 0x00000005ff077210 */ /* 0x001fe40001ffe4ff */
[----:B------:R-:W-:Y:S02]  /*0d20*/  LOP3.LUT R6, R18, 0xfffffffc, RZ, 0xc0, !PT ;  /* 0xfffffffc12067812 */ /* 0x000fe400078ec0ff */
[----:B------:R-:W-:Y:S01]  /*0d30*/  LOP3.LUT R7, R7, 0x3, RZ, 0xc0, !PT ;  /* 0x0000000307077812 */ /* 0x000fe200078ec0ff */
        /* <DEDUP_REMOVED lines=9> */
[----:B0-----:R-:W-:-:S04]  /*0dd0*/  FADD R16, R15, 1 ;  /* 0x3f8000000f107421 */ /* 0x001fc80000000000 */
[----:B------:R-:W0:Y:S02]  /*0de0*/  MUFU.RCP R17, R16 ;  /* 0x0000001000117308 */ /* 0x000e240000001000 */
[----:B0-----:R-:W-:-:S05]  /*0df0*/  FFMA R17, R17, -2, R10 ;  /* 0xc000000011117823 */ /* 0x001fca000000000a */
        /* <DEDUP_REMOVED lines=8> */
[----:B0-----:R-:W-:-:S04]  /*0e80*/  IADD3.X R8, PT, PT, RZ, R5, RZ, P3, !PT ;  /* 0x00000005ff087210 */ /* 0x001fc80001ffe4ff */
        /* <DEDUP_REMOVED lines=21> */
[----:B------:R-:W-:Y:S01]  /*0fe0*/  IADD3 R3, PT, PT, R3, 0x4, RZ ;  /* 0x0000000403037810 */ /* 0x000fe20007ffe0ff */
[C---:B--2---:R-:W-:Y:S01]  /*0ff0*/  FMUL R8, |R2|.reuse, 2.8853900432586669922 ;  /* 0x4038aa3b02087820 */ /* 0x044fe20000400200 */
[C---:B------:R-:W-:Y:S01]  /*1000*/  FMUL R15, R2.reuse, R2 ;  /* 0x00000002020f7220 */ /* 0x040fe20000400000 */
[C---:B------:R-:W-:Y:S02]  /*1010*/  FSETP.GE.AND P2, PT, |R2|.reuse, 0.60000002384185791016, PT ;  /* 0x3f19999a0200780b */ /* 0x040fe40003f46200 */
[----:B------:R-:W-:Y:S01]  /*1020*/  FSETP.GE.AND P1, PT, |R2|, 9.010913848876953125, PT ;  /* 0x41102cb40200780b */ /* 0x000fe20003f26200 */
[C---:B------:R-:W-:Y:S01]  /*1030*/  FFMA R0, R15.reuse, R11, -0.052303962409496307373 ;  /* 0xbd563cae0f007423 */ /* 0x040fe2000000000b */
[----:B------:R-:W1:Y:S03]  /*1040*/  MUFU.EX2 R8, R8 ;  /* 0x0000000800087308 */ /* 0x000e660000000800 */
[----:B------:R-:W-:-:S04]  /*1050*/  FFMA R0, R15, R0, 0.1331529766321182251 ;  /* 0x3e0859410f007423 */ /* 0x000fc80000000000 */
[----:B------:R-:W-:-:S04]  /*1060*/  FFMA R0, R15, R0, -0.33332768082618713379 ;  /* 0xbeaaa9ed0f007423 */ /* 0x000fc80000000000 */
[----:B------:R-:W-:Y:S01]  /*1070*/  FFMA R15, R15, R0, RZ ;  /* 0x000000000f0f7223 */ /* 0x000fe200000000ff */
[----:B-1----:R-:W-:Y:S01]  /*1080*/  FADD R9, R8, 1 ;  /* 0x3f80000008097421 */ /* 0x002fe20000000000 */
[----:B------:R-:W-:-:S05]  /*1090*/  HFMA2 R8, -RZ, RZ, 0, 0 ;  /* 0x00000000ff087431 */ /* 0x000fca00000001ff */
[----:B------:R-:W1:Y:S02]  /*10a0*/  MUFU.RCP R9, R9 ;  /* 0x0000000900097308 */ /* 0x000e640000001000 */
[----:B-1----:R-:W-:-:S05]  /*10b0*/  FFMA R10, R9, -2, R10 ;  /* 0xc0000000090a7823 */ /* 0x002fca000000000a */
[----:B0-----:R-:W-:-:S04]  /*10c0*/  FSEL R5, R10, 1, !P1 ;  /* 0x3f8000000a057808 */ /* 0x001fc80004800000 */
[--C-:B------:R-:W-:Y:S01]  /*10d0*/  LOP3.LUT R5, R5, 0x80000000, R2.reuse, 0xb8, !PT ;  /* 0x8000000005057812 */ /* 0x100fe200078eb802 */
[----:B------:R-:W-:-:S05]  /*10e0*/  @!P2 FFMA R5, R2, R15, R2 ;  /* 0x0000000f0205a223 */ /* 0x000fca0000000002 */
[----:B------:R0:W-:Y:S02]  /*10f0*/  STG.E desc[UR6][R12.64], R5 ;  /* 0x000000050c007986 */ /* 0x0001e4000c101906 */
.L_x_38:
[----:B------:R-:W-:Y:S05]  /*1100*/  @!P0 EXIT ;  /* 0x000000000000894d */ /* 0x000fea0003800000 */
[----:B------:R-:W-:Y:S02]  /*1110*/  ISETP.NE.U32.AND P1, PT, R14, 0x1, PT ;  /* 0x000000010e00780c */ /* 0x000fe40003f25070 */
[----:B------:R-:W-:Y:S02]  /*1120*/  LOP3.LUT R4, R4, 0x1, RZ, 0xc0, !PT ;  /* 0x0000000104047812 */ /* 0x000fe400078ec0ff */
[----:B------:R-:W-:Y:S02]  /*1130*/  ISETP.NE.AND.EX P1, PT, RZ, RZ, PT, P1 ;  /* 0x000000ffff00720c */ /* 0x000fe40003f25310 */
[----:B------:R-:W-:-:S04]  /*1140*/  ISETP.NE.U32.AND P0, PT, R4, 0x1, PT ;  /* 0x000000010400780c */ /* 0x000fc80003f05070 */
[----:B------:R-:W-:-:S07]  /*1150*/  ISETP.NE.U32.AND.EX P0, PT, RZ, RZ, PT, P0 ;  /* 0x000000ffff00720c */ /* 0x000fce0003f05100 */
[----:B------:R-:W-:Y:S06]  /*1160*/  @!P1 BRA `(.L_x_39) ;  /* 0x0000000000c49947 */ /* 0x000fec0003800000 */
[----:B------:R-:W2:Y:S01]  /*1170*/  LDCU.64 UR4, c[0x0][0x380] ;  /* 0x00007000ff0477ac */ /* 0x000ea20008000a00 */
[C---:B------:R-:W-:Y:S02]  /*1180*/  SHF.L.U32 R9, R3.reuse, 0x2, RZ ;  /* 0x0000000203097819 */ /* 0x040fe400000006ff */
[----:B------:R-:W-:Y:S02]  /*1190*/  SHF.L.U64.HI R10, R3, 0x2, R8 ;  /* 0x00000002030a7819 */ /* 0x000fe40000010208 */
[----:B--2---:R-:W-:-:S04]  /*11a0*/  IADD3 R4, P1, PT, R9, UR4, RZ ;  /* 0x0000000409047c10 */ /* 0x004fc8000ff3e0ff */
[----:B0-----:R-:W-:-:S05]  /*11b0*/  IADD3.X R5, PT, PT, R10, UR5, RZ, P1, !PT ;  /* 0x000000050a057c10 */ /* 0x001fca0008ffe4ff */
[----:B------:R-:W1:Y:S01]  /*11c0*/  LDG.E R8, desc[UR6][R4.64] ;  /* 0x0000000604087981 */ /* 0x000e62000c1e1900 */
[----:B------:R-:W-:Y:S01]  /*11d0*/  MOV R12, 0x3c80f082 ;  /* 0x3c80f082000c7802 */ /* 0x000fe20000000f00 */
[----:B------:R-:W-:Y:S01]  /*11e0*/  HFMA2 R2, -RZ, RZ, 1.875, 0 ;  /* 0x3f800000ff027431 */ /* 0x000fe200000001ff */
[----:B------:R-:W-:-:S04]  /*11f0*/  IADD3 R13, P3, PT, R9, 0x4, RZ ;  /* 0x00000004090d7810 */ /* 0x000fc80007f7e0ff */
[----:B------:R-:W-:Y:S02]  /*1200*/  LOP3.LUT R13, R13, 0xfffffffc, RZ, 0xc0, !PT ;  /* 0xfffffffc0d0d7812 */ /* 0x000fe400078ec0ff */
[----:B------:R-:W-:-:S04]  /*1210*/  IADD3.X R10, PT, PT, RZ, R10, RZ, P3, !PT ;  /* 0x0000000aff0a7210 */ /* 0x000fc80001ffe4ff */
[----:B------:R-:W-:Y:S01]  /*1220*/  LOP3.LUT R10, R10, 0x3, RZ, 0xc0, !PT ;  /* 0x000000030a0a7812 */ /* 0x000fe200078ec0ff */
[C---:B-1----:R-:W-:Y:S01]  /*1230*/  FMUL R6, |R8|.reuse, 2.8853900432586669922 ;  /* 0x4038aa3b08067820 */ /* 0x042fe20000400200 */
        /* <DEDUP_REMOVED lines=8> */
[----:B0-----:R-:W-:-:S06]  /*12c0*/  FADD R7, R6, 1 ;  /* 0x3f80000006077421 */ /* 0x001fcc0000000000 */
        /* <DEDUP_REMOVED lines=19> */
[----:B-1----:R-:W-:-:S06]  /*1400*/  FADD R11, R10, 1 ;  /* 0x3f8000000a0b7421 */ /* 0x002fcc0000000000 */
[----:B------:R-:W1:Y:S02]  /*1410*/  MUFU.RCP R11, R11 ;  /* 0x0000000b000b7308 */ /* 0x000e640000001000 */
[----:B-1----:R-:W-:-:S05]  /*1420*/  FFMA R2, R11, -2, R2 ;  /* 0xc00000000b027823 */ /* 0x002fca0000000002 */
[----:B0-----:R-:W-:-:S04]  /*1430*/  FSEL R5, R2, 1, !P1 ;  /* 0x3f80000002057808 */ /* 0x001fc80004800000 */
[--C-:B------:R-:W-:Y:S01]  /*1440*/  LOP3.LUT R5, R5, 0x80000000, R8.reuse, 0xb8, !PT ;  /* 0x8000000005057812 */ /* 0x100fe200078eb808 */
[----:B------:R-:W-:Y:S01]  /*1450*/  @!P2 FFMA R5, R8, R13, R8 ;  /* 0x0000000d0805a223 */ /* 0x000fe20000000008 */
[----:B------:R-:W-:-:S04]  /*1460*/  MOV R8, RZ ;  /* 0x000000ff00087202 */ /* 0x000fc80000000f00 */
[----:B------:R2:W-:Y:S03]  /*1470*/  STG.E desc[UR6][R6.64], R5 ;  /* 0x0000000506007986 */ /* 0x0005e6000c101906 */
.L_x_39:
[----:B------:R-:W-:Y:S05]  /*1480*/  @P0 EXIT ;  /* 0x000000000000094d */ /* 0x000fea0003800000 */
[----:B0-2---:R-:W0:Y:S02]  /*1490*/  LDC.64 R4, c[0x0][0x380] ;  /* 0x0000e000ff047b82 */ /* 0x005e240000000a00 */
[----:B0-----:R-:W-:-:S04]  /*14a0*/  LEA R2, P0, R3, R4, 0x2 ;  /* 0x0000000403027211 */ /* 0x001fc800078010ff */
[----:B------:R-:W-:-:S05]  /*14b0*/  LEA.HI.X R3, R3, R5, R8, 0x2, P0 ;  /* 0x0000000503037211 */ /* 0x000fca00000f1408 */
[----:B------:R-:W2:Y:S01]  /*14c0*/  LDG.E R4, desc[UR6][R2.64] ;  /* 0x0000000602047981 */ /* 0x000ea2000c1e1900 */
[----:B------:R-:W-:Y:S01]  /*14d0*/  HFMA2 R8, -RZ, RZ, 1.125, -9232 ;  /* 0x3c80f082ff087431 */ /* 0x000fe200000001ff */
[----:B-1----:R-:W-:Y:S01]  /*14e0*/  MOV R6, 0x3f800000 ;  /* 0x3f80000000067802 */ /* 0x002fe20000000f00 */
[C---:B--2---:R-:W-:Y:S01]  /*14f0*/  FMUL R0, |R4|.reuse, 2.8853900432586669922 ;  /* 0x4038aa3b04007820 */ /* 0x044fe20000400200 */
[C---:B------:R-:W-:Y:S01]  /*1500*/  FMUL R9, R4.reuse, R4 ;  /* 0x0000000404097220 */ /* 0x040fe20000400000 */
[C---:B------:R-:W-:Y:S02]  /*1510*/  FSETP.GE.AND P1, PT, |R4|.reuse, 0.60000002384185791016, PT ;  /* 0x3f19999a0400780b */ /* 0x040fe40003f26200 */
[----:B------:R-:W-:Y:S01]  /*1520*/  FSETP.GE.AND P0, PT, |R4|, 9.010913848876953125, PT ;  /* 0x41102cb40400780b */ /* 0x000fe20003f06200 */
[C---:B------:R-:W-:Y:S01]  /*1530*/  FFMA R8, R9.reuse, R8, -0.052303962409496307373 ;  /* 0xbd563cae09087423 */ /* 0x040fe20000000008 */
[----:B------:R-:W0:Y:S03]  /*1540*/  MUFU.EX2 R0, R0 ;  /* 0x0000000000007308 */ /* 0x000e260000000800 */
[----:B------:R-:W-:Y:S01]  /*1550*/  FFMA R8, R9, R8, 0.1331529766321182251 ;  /* 0x3e08594109087423 */ /* 0x000fe20000000008 */
[----:B0-----:R-:W-:-:S03]  /*1560*/  FADD R5, R0, 1 ;  /* 0x3f80000000057421 */ /* 0x001fc60000000000 */
[----:B------:R-:W-:-:S04]  /*1570*/  FFMA R0, R9, R8, -0.33332768082618713379 ;  /* 0xbeaaa9ed09007423 */ /* 0x000fc80000000008 */
[----:B------:R-:W-:Y:S01]  /*1580*/  FFMA R9, R9, R0, RZ ;  /* 0x0000000009097223 */ /* 0x000fe200000000ff */
[----:B------:R-:W0:Y:S02]  /*1590*/  MUFU.RCP R5, R5 ;  /* 0x0000000500057308 */ /* 0x000e240000001000 */
[----:B0-----:R-:W-:-:S05]  /*15a0*/  FFMA R6, R5, -2, R6 ;  /* 0xc000000005067823 */ /* 0x001fca0000000006 */
[----:B------:R-:W-:-:S04]  /*15b0*/  FSEL R7, R6, 1, !P0 ;  /* 0x3f80000006077808 */ /* 0x000fc80004000000 */
[--C-:B------:R-:W-:Y:S01]  /*15c0*/  LOP3.LUT R7, R7, 0x80000000, R4.reuse, 0xb8, !PT ;  /* 0x8000000007077812 */ /* 0x100fe200078eb804 */
[----:B------:R-:W-:-:S05]  /*15d0*/  @!P1 FFMA R7, R4, R9, R4 ;  /* 0x0000000904079223 */ /* 0x000fca0000000004 */
[----:B------:R-:W-:Y:S01]  /*15e0*/  STG.E desc[UR6][R2.64], R7 ;  /* 0x0000000702007986 */ /* 0x000fe2000c101906 */
[----:B------:R-:W-:Y:S05]  /*15f0*/  EXIT ;  /* 0x000000000000794d */ /* 0x000fea0003800000 */
.L_x_40:
        /* <DEDUP_REMOVED lines=16> */
.L_x_45:


//--------------------- .nv.shared.reserved.0     --------------------------
	.section	.nv.shared.reserved.0,"aw",@nobits
	.weak		__nv_reservedSMEM_offset_0_alias
	.size		__nv_reservedSMEM_offset_0_alias, 0, 64
	.other		__nv_reservedSMEM_offset_0_alias,@"STO_CUDA_RESERVED_SHARED STV_DEFAULT"
__nv_reservedSMEM_offset_0_alias:
	.zero		0
	.zero		64


//--------------------- .nv.constant0._Z9kernel_L2PKfPfim --------------------------
	.section	.nv.constant0._Z9kernel_L2PKfPfim,"a",@progbits
	.sectionflags	@""
	.align	4
.nv.constant0._Z9kernel_L2PKfPfim:
	.zero		928


//--------------------- .nv.constant0._Z10kernel_subPfPKfm --------------------------
	.section	.nv.constant0._Z10kernel_subPfPKfm,"a",@progbits
	.sectionflags	@""
	.align	4
.nv.constant0._Z10kernel_subPfPKfm:
	.zero		920


//--------------------- .nv.constant0._Z11kernel_fillPffm --------------------------
	.section	.nv.constant0._Z11kernel_fillPffm,"a",@progbits
	.sectionflags	@""
	.align	4
.nv.constant0._Z11kernel_fillPffm:
	.zero		920


//--------------------- .nv.constant0._Z11kernel_tanhPfm --------------------------
	.section	.nv.constant0._Z11kernel_tanhPfm,"a",@progbits
	.sectionflags	@""
	.align	4
.nv.constant0._Z11kernel_tanhPfm:
	.zero		912


//--------------------- SYMBOLS --------------------------

	.type		.nv.reservedSmem.offset0,@object
	.size		.nv.reservedSmem.offset0,0x4
